//
// Generated by NVIDIA NVVM Compiler
//
// Compiler Build ID: CL-36424714
// Cuda compilation tools, release 13.0, V13.0.88
// Based on NVVM 20.0.0
//

.version 9.0
.target sm_100
.address_size 64

	// .globl	_Z6kernelPhjS_
// _ZZ6genLUTPjfPhE7cdfHist has been demoted
// _ZZ6genLUTPjfPhE8tempHist has been demoted
// _ZZ6genLUTPjfPhE6mincdf has been demoted
// _ZZ8applyLUTPjjPhS_E7lutTemp has been demoted

.visible .entry _Z6kernelPhjS_(
	.param .u64 .ptr .align 1 _Z6kernelPhjS__param_0,
	.param .u32 _Z6kernelPhjS__param_1,
	.param .u64 .ptr .align 1 _Z6kernelPhjS__param_2
)
{
	.reg .pred 	%p<2>;
	.reg .b32 	%r<19>;
	.reg .b64 	%rd<5>;

	ld.param.u32 	%r3, [_Z6kernelPhjS__param_1];
	ld.param.u64 	%rd1, [_Z6kernelPhjS__param_2];
	mov.u32 	%r4, %ctaid.x;
	mov.u32 	%r5, %ntid.x;
	mov.u32 	%r6, %tid.x;
	mad.lo.s32 	%r1, %r4, %r5, %r6;
	mov.u32 	%r7, %ctaid.y;
	mov.u32 	%r8, %ntid.y;
	mov.u32 	%r9, %tid.y;
	mad.lo.s32 	%r10, %r7, %r8, %r9;
	mov.u32 	%r11, %nctaid.x;
	mul.lo.s32 	%r12, %r11, %r5;
	mad.lo.s32 	%r2, %r12, %r10, %r1;
	setp.ge.u32 	%p1, %r2, %r3;
	@%p1 bra 	$L__BB0_2;
	cvta.to.global.u64 	%rd2, %rd1;
	mul.hi.s32 	%r13, %r1, -2139062143;
	add.s32 	%r14, %r13, %r1;
	shr.u32 	%r15, %r14, 31;
	shr.u32 	%r16, %r14, 7;
	add.s32 	%r17, %r16, %r15;
	add.s32 	%r18, %r1, %r17;
	cvt.s64.s32 	%rd3, %r2;
	add.s64 	%rd4, %rd2, %rd3;
	st.global.u8 	[%rd4], %r18;
$L__BB0_2:
	ret;

}
	// .globl	_Z7genHistPyPj
.visible .entry _Z7genHistPyPj(
	.param .u64 .ptr .align 1 _Z7genHistPyPj_param_0,
	.param .u64 .ptr .align 1 _Z7genHistPyPj_param_1
)
{
	.reg .pred 	%p<8>;
	.reg .b16 	%rs<28>;
	.reg .b32 	%r<47>;
	.reg .b64 	%rd<37>;

	ld.param.u64 	%rd8, [_Z7genHistPyPj_param_0];
	ld.param.u64 	%rd9, [_Z7genHistPyPj_param_1];
	cvta.to.global.u64 	%rd1, %rd9;
	cvta.to.global.u64 	%rd10, %rd8;
	mov.u32 	%r15, %ctaid.x;
	mov.u32 	%r16, %ntid.x;
	mov.u32 	%r17, %tid.x;
	mad.lo.s32 	%r18, %r15, %r16, %r17;
	mul.wide.s32 	%rd11, %r18, 8;
	add.s64 	%rd12, %rd10, %rd11;
	ld.global.u64 	%rd36, [%rd12];
	shr.u64 	%rd3, %rd36, 56;
	cvt.u16.u64 	%rs25, %rd3;
	shr.u64 	%rd13, %rd36, 48;
	cvt.u16.u64 	%rs2, %rd13;
	and.b16  	%rs11, %rs2, 255;
	shr.u64 	%rd4, %rd36, 40;
	cvt.u16.u64 	%rs3, %rd4;
	shr.u64 	%rd14, %rd36, 32;
	cvt.u16.u64 	%rs26, %rd14;
	shr.u64 	%rd5, %rd36, 24;
	cvt.u16.u64 	%rs5, %rd5;
	shr.u64 	%rd15, %rd36, 16;
	cvt.u16.u64 	%rs27, %rd15;
	shr.u64 	%rd6, %rd36, 8;
	cvt.u16.u64 	%rs7, %rd6;
	setp.eq.s16 	%p1, %rs25, %rs11;
	mov.b32 	%r40, 2;
	@%p1 bra 	$L__BB1_2;
	shl.b64 	%rd16, %rd3, 2;
	add.s64 	%rd17, %rd1, %rd16;
	atom.global.add.u32 	%r20, [%rd17], 1;
	mov.b32 	%r40, 1;
	mov.u16 	%rs25, %rs2;
$L__BB1_2:
	and.b16  	%rs12, %rs3, 255;
	and.b16  	%rs13, %rs25, 255;
	setp.eq.s16 	%p2, %rs13, %rs12;
	@%p2 bra 	$L__BB1_4;
	cvt.u32.u16 	%r22, %rs25;
	and.b32  	%r23, %r22, 255;
	mul.wide.u32 	%rd18, %r23, 4;
	add.s64 	%rd19, %rd1, %rd18;
	atom.global.add.u32 	%r24, [%rd19], %r40;
	mov.b32 	%r41, 1;
	bra.uni 	$L__BB1_5;
$L__BB1_4:
	add.s32 	%r41, %r40, 1;
$L__BB1_5:
	and.b16  	%rs14, %rs26, 255;
	setp.eq.s16 	%p3, %rs12, %rs14;
	@%p3 bra 	$L__BB1_7;
	shl.b64 	%rd20, %rd4, 2;
	and.b64  	%rd21, %rd20, 1020;
	add.s64 	%rd22, %rd1, %rd21;
	atom.global.add.u32 	%r26, [%rd22], %r41;
	mov.b32 	%r42, 1;
	bra.uni 	$L__BB1_8;
$L__BB1_7:
	add.s32 	%r42, %r41, 1;
	mov.u16 	%rs26, %rs3;
$L__BB1_8:
	and.b16  	%rs16, %rs5, 255;
	and.b16  	%rs17, %rs26, 255;
	setp.eq.s16 	%p4, %rs17, %rs16;
	@%p4 bra 	$L__BB1_10;
	cvt.u32.u16 	%r28, %rs26;
	and.b32  	%r29, %r28, 255;
	mul.wide.u32 	%rd23, %r29, 4;
	add.s64 	%rd24, %rd1, %rd23;
	atom.global.add.u32 	%r30, [%rd24], %r42;
	mov.b32 	%r43, 1;
	bra.uni 	$L__BB1_11;
$L__BB1_10:
	add.s32 	%r43, %r42, 1;
$L__BB1_11:
	and.b16  	%rs18, %rs27, 255;
	setp.eq.s16 	%p5, %rs16, %rs18;
	@%p5 bra 	$L__BB1_13;
	shl.b64 	%rd25, %rd5, 2;
	and.b64  	%rd26, %rd25, 1020;
	add.s64 	%rd27, %rd1, %rd26;
	atom.global.add.u32 	%r32, [%rd27], %r43;
	mov.b32 	%r44, 1;
	bra.uni 	$L__BB1_14;
$L__BB1_13:
	add.s32 	%r44, %r43, 1;
	mov.u16 	%rs27, %rs5;
$L__BB1_14:
	and.b16  	%rs20, %rs7, 255;
	and.b16  	%rs21, %rs27, 255;
	setp.eq.s16 	%p6, %rs21, %rs20;
	@%p6 bra 	$L__BB1_16;
	cvt.u32.u16 	%r34, %rs27;
	and.b32  	%r35, %r34, 255;
	mul.wide.u32 	%rd28, %r35, 4;
	add.s64 	%rd29, %rd1, %rd28;
	atom.global.add.u32 	%r36, [%rd29], %r44;
	mov.b32 	%r45, 1;
	bra.uni 	$L__BB1_17;
$L__BB1_16:
	add.s32 	%r45, %r44, 1;
$L__BB1_17:
	cvt.u16.u64 	%rs22, %rd36;
	and.b16  	%rs23, %rs22, 255;
	setp.eq.s16 	%p7, %rs20, %rs23;
	@%p7 bra 	$L__BB1_19;
	shl.b64 	%rd30, %rd6, 2;
	and.b64  	%rd31, %rd30, 1020;
	add.s64 	%rd32, %rd1, %rd31;
	atom.global.add.u32 	%r38, [%rd32], %r45;
	mov.b32 	%r46, 1;
	bra.uni 	$L__BB1_20;
$L__BB1_19:
	add.s32 	%r46, %r45, 1;
	mov.u64 	%rd36, %rd6;
$L__BB1_20:
	shl.b64 	%rd33, %rd36, 2;
	and.b64  	%rd34, %rd33, 1020;
	add.s64 	%rd35, %rd1, %rd34;
	atom.global.add.u32 	%r39, [%rd35], %r46;
	ret;

}
	// .globl	_Z8genHist2PhiPj
.visible .entry _Z8genHist2PhiPj(
	.param .u64 .ptr .align 1 _Z8genHist2PhiPj_param_0,
	.param .u32 _Z8genHist2PhiPj_param_1,
	.param .u64 .ptr .align 1 _Z8genHist2PhiPj_param_2
)
{
	.reg .pred 	%p<2>;
	.reg .b32 	%r<8>;
	.reg .b64 	%rd<9>;

	ld.param.u64 	%rd1, [_Z8genHist2PhiPj_param_0];
	ld.param.u32 	%r2, [_Z8genHist2PhiPj_param_1];
	ld.param.u64 	%rd2, [_Z8genHist2PhiPj_param_2];
	mov.u32 	%r3, %ctaid.x;
	mov.u32 	%r4, %ntid.x;
	mov.u32 	%r5, %tid.x;
	mad.lo.s32 	%r1, %r3, %r4, %r5;
	setp.ge.s32 	%p1, %r1, %r2;
	@%p1 bra 	$L__BB2_2;
	cvta.to.global.u64 	%rd3, %rd1;
	cvta.to.global.u64 	%rd4, %rd2;
	cvt.s64.s32 	%rd5, %r1;
	add.s64 	%rd6, %rd3, %rd5;
	ld.global.u8 	%r6, [%rd6];
	mul.wide.u32 	%rd7, %r6, 4;
	add.s64 	%rd8, %rd4, %rd7;
	atom.global.add.u32 	%r7, [%rd8], 1;
$L__BB2_2:
	ret;

}
	// .globl	_Z6genLUTPjfPh
.visible .entry _Z6genLUTPjfPh(
	.param .u64 .ptr .align 1 _Z6genLUTPjfPh_param_0,
	.param .f32 _Z6genLUTPjfPh_param_1,
	.param .u64 .ptr .align 1 _Z6genLUTPjfPh_param_2
)
{
	.reg .pred 	%p<44>;
	.reg .b32 	%r<226>;
	.reg .b32 	%f<12>;
	.reg .b64 	%rd<9>;
	.reg .b64 	%fd<5>;
	// demoted variable
	.shared .align 4 .b8 _ZZ6genLUTPjfPhE7cdfHist[1024];
	// demoted variable
	.shared .align 4 .b8 _ZZ6genLUTPjfPhE8tempHist[1024];
	// demoted variable
	.shared .align 4 .u32 _ZZ6genLUTPjfPhE6mincdf;
	ld.param.u64 	%rd2, [_Z6genLUTPjfPh_param_0];
	ld.param.f32 	%f3, [_Z6genLUTPjfPh_param_1];
	ld.param.u64 	%rd1, [_Z6genLUTPjfPh_param_2];
	cvta.to.global.u64 	%rd3, %rd2;
	mov.u32 	%r79, %ctaid.x;
	mov.u32 	%r80, %ntid.x;
	mov.u32 	%r1, %tid.x;
	mov.u32 	%r81, %ctaid.y;
	mov.u32 	%r82, %ntid.y;
	mov.u32 	%r2, %tid.y;
	mad.lo.s32 	%r83, %r81, %r82, %r2;
	mov.u32 	%r84, %nctaid.x;
	mad.lo.s32 	%r85, %r83, %r84, %r79;
	mad.lo.s32 	%r3, %r85, %r80, %r1;
	mul.wide.s32 	%rd4, %r3, 4;
	add.s64 	%rd5, %rd3, %rd4;
	ld.global.u32 	%r86, [%rd5];
	shl.b32 	%r87, %r3, 2;
	mov.u32 	%r88, _ZZ6genLUTPjfPhE8tempHist;
	add.s32 	%r89, %r88, %r87;
	st.shared.u32 	[%r89], %r86;
	bar.sync 	0;
	min.s32 	%r90, %r3, 0;
	sub.s32 	%r91, %r3, %r90;
	add.s32 	%r4, %r91, 1;
	and.b32  	%r5, %r4, 15;
	setp.lt.u32 	%p1, %r91, 15;
	mov.b32 	%r223, 0;
	mov.u32 	%r213, %r3;
	@%p1 bra 	$L__BB3_3;
	and.b32  	%r93, %r4, -16;
	neg.s32 	%r208, %r93;
	add.s32 	%r96, %r87, %r88;
	add.s32 	%r207, %r96, -28;
	mov.b32 	%r223, 0;
	mov.u32 	%r213, %r3;
$L__BB3_2:
	.pragma "nounroll";
	ld.shared.u32 	%r97, [%r207+28];
	add.s32 	%r98, %r97, %r223;
	ld.shared.u32 	%r99, [%r207+24];
	add.s32 	%r100, %r99, %r98;
	ld.shared.u32 	%r101, [%r207+20];
	add.s32 	%r102, %r101, %r100;
	ld.shared.u32 	%r103, [%r207+16];
	add.s32 	%r104, %r103, %r102;
	ld.shared.u32 	%r105, [%r207+12];
	add.s32 	%r106, %r105, %r104;
	ld.shared.u32 	%r107, [%r207+8];
	add.s32 	%r108, %r107, %r106;
	ld.shared.u32 	%r109, [%r207+4];
	add.s32 	%r110, %r109, %r108;
	ld.shared.u32 	%r111, [%r207];
	add.s32 	%r112, %r111, %r110;
	ld.shared.u32 	%r113, [%r207+-4];
	add.s32 	%r114, %r113, %r112;
	ld.shared.u32 	%r115, [%r207+-8];
	add.s32 	%r116, %r115, %r114;
	ld.shared.u32 	%r117, [%r207+-12];
	add.s32 	%r118, %r117, %r116;
	ld.shared.u32 	%r119, [%r207+-16];
	add.s32 	%r120, %r119, %r118;
	ld.shared.u32 	%r121, [%r207+-20];
	add.s32 	%r122, %r121, %r120;
	ld.shared.u32 	%r123, [%r207+-24];
	add.s32 	%r124, %r123, %r122;
	ld.shared.u32 	%r125, [%r207+-28];
	add.s32 	%r126, %r125, %r124;
	add.s32 	%r213, %r213, -16;
	ld.shared.u32 	%r127, [%r207+-32];
	add.s32 	%r223, %r127, %r126;
	add.s32 	%r208, %r208, 16;
	add.s32 	%r207, %r207, -64;
	setp.ne.s32 	%p2, %r208, 0;
	@%p2 bra 	$L__BB3_2;
$L__BB3_3:
	setp.eq.s32 	%p3, %r5, 0;
	@%p3 bra 	$L__BB3_12;
	and.b32  	%r19, %r4, 7;
	setp.lt.u32 	%p4, %r5, 8;
	@%p4 bra 	$L__BB3_6;
	shl.b32 	%r129, %r213, 2;
	add.s32 	%r131, %r88, %r129;
	ld.shared.u32 	%r132, [%r131];
	add.s32 	%r133, %r132, %r223;
	ld.shared.u32 	%r134, [%r131+-4];
	add.s32 	%r135, %r134, %r133;
	ld.shared.u32 	%r136, [%r131+-8];
	add.s32 	%r137, %r136, %r135;
	ld.shared.u32 	%r138, [%r131+-12];
	add.s32 	%r139, %r138, %r137;
	ld.shared.u32 	%r140, [%r131+-16];
	add.s32 	%r141, %r140, %r139;
	ld.shared.u32 	%r142, [%r131+-20];
	add.s32 	%r143, %r142, %r141;
	ld.shared.u32 	%r144, [%r131+-24];
	add.s32 	%r145, %r144, %r143;
	ld.shared.u32 	%r146, [%r131+-28];
	add.s32 	%r223, %r146, %r145;
	add.s32 	%r213, %r213, -8;
$L__BB3_6:
	setp.eq.s32 	%p5, %r19, 0;
	@%p5 bra 	$L__BB3_12;
	and.b32  	%r25, %r4, 3;
	setp.lt.u32 	%p6, %r19, 4;
	@%p6 bra 	$L__BB3_9;
	shl.b32 	%r148, %r213, 2;
	add.s32 	%r150, %r88, %r148;
	ld.shared.u32 	%r151, [%r150];
	add.s32 	%r152, %r151, %r223;
	ld.shared.u32 	%r153, [%r150+-4];
	add.s32 	%r154, %r153, %r152;
	ld.shared.u32 	%r155, [%r150+-8];
	add.s32 	%r156, %r155, %r154;
	ld.shared.u32 	%r157, [%r150+-12];
	add.s32 	%r223, %r157, %r156;
	add.s32 	%r213, %r213, -4;
$L__BB3_9:
	setp.eq.s32 	%p7, %r25, 0;
	@%p7 bra 	$L__BB3_12;
	shl.b32 	%r158, %r213, 2;
	add.s32 	%r221, %r88, %r158;
	neg.s32 	%r220, %r25;
$L__BB3_11:
	.pragma "nounroll";
	ld.shared.u32 	%r160, [%r221];
	add.s32 	%r223, %r160, %r223;
	add.s32 	%r221, %r221, -4;
	add.s32 	%r220, %r220, 1;
	setp.ne.s32 	%p8, %r220, 0;
	@%p8 bra 	$L__BB3_11;
$L__BB3_12:
	mov.u32 	%r162, _ZZ6genLUTPjfPhE7cdfHist;
	add.s32 	%r40, %r162, %r87;
	st.shared.u32 	[%r40], %r223;
	bar.sync 	0;
	or.b32  	%r163, %r1, %r2;
	setp.ne.s32 	%p9, %r163, 0;
	@%p9 bra 	$L__BB3_48;
	mov.b32 	%r224, 0;
$L__BB3_14:
	shl.b32 	%r165, %r224, 2;
	add.s32 	%r42, %r162, %r165;
	ld.shared.u32 	%r167, [%r42];
	setp.ne.s32 	%p10, %r167, 0;
	mov.u32 	%r225, %r224;
	@%p10 bra 	$L__BB3_47;
	add.s32 	%r225, %r224, 1;
	ld.shared.u32 	%r168, [%r42+4];
	setp.ne.s32 	%p11, %r168, 0;
	@%p11 bra 	$L__BB3_47;
	add.s32 	%r225, %r224, 2;
	ld.shared.u32 	%r169, [%r42+8];
	setp.ne.s32 	%p12, %r169, 0;
	@%p12 bra 	$L__BB3_47;
	add.s32 	%r225, %r224, 3;
	ld.shared.u32 	%r170, [%r42+12];
	setp.ne.s32 	%p13, %r170, 0;
	@%p13 bra 	$L__BB3_47;
	add.s32 	%r225, %r224, 4;
	ld.shared.u32 	%r171, [%r42+16];
	setp.ne.s32 	%p14, %r171, 0;
	@%p14 bra 	$L__BB3_47;
	add.s32 	%r225, %r224, 5;
	ld.shared.u32 	%r172, [%r42+20];
	setp.ne.s32 	%p15, %r172, 0;
	@%p15 bra 	$L__BB3_47;
	add.s32 	%r225, %r224, 6;
	ld.shared.u32 	%r173, [%r42+24];
	setp.ne.s32 	%p16, %r173, 0;
	@%p16 bra 	$L__BB3_47;
	add.s32 	%r225, %r224, 7;
	ld.shared.u32 	%r174, [%r42+28];
	setp.ne.s32 	%p17, %r174, 0;
	@%p17 bra 	$L__BB3_47;
	add.s32 	%r225, %r224, 8;
	ld.shared.u32 	%r175, [%r42+32];
	setp.ne.s32 	%p18, %r175, 0;
	@%p18 bra 	$L__BB3_47;
	add.s32 	%r225, %r224, 9;
	ld.shared.u32 	%r176, [%r42+36];
	setp.ne.s32 	%p19, %r176, 0;
	@%p19 bra 	$L__BB3_47;
	add.s32 	%r225, %r224, 10;
	ld.shared.u32 	%r177, [%r42+40];
	setp.ne.s32 	%p20, %r177, 0;
	@%p20 bra 	$L__BB3_47;
	add.s32 	%r225, %r224, 11;
	ld.shared.u32 	%r178, [%r42+44];
	setp.ne.s32 	%p21, %r178, 0;
	@%p21 bra 	$L__BB3_47;
	add.s32 	%r225, %r224, 12;
	ld.shared.u32 	%r179, [%r42+48];
	setp.ne.s32 	%p22, %r179, 0;
	@%p22 bra 	$L__BB3_47;
	add.s32 	%r225, %r224, 13;
	ld.shared.u32 	%r180, [%r42+52];
	setp.ne.s32 	%p23, %r180, 0;
	@%p23 bra 	$L__BB3_47;
	add.s32 	%r225, %r224, 14;
	ld.shared.u32 	%r181, [%r42+56];
	setp.ne.s32 	%p24, %r181, 0;
	@%p24 bra 	$L__BB3_47;
	add.s32 	%r225, %r224, 15;
	ld.shared.u32 	%r182, [%r42+60];
	setp.ne.s32 	%p25, %r182, 0;
	@%p25 bra 	$L__BB3_47;
	add.s32 	%r225, %r224, 16;
	ld.shared.u32 	%r183, [%r42+64];
	setp.ne.s32 	%p26, %r183, 0;
	@%p26 bra 	$L__BB3_47;
	add.s32 	%r225, %r224, 17;
	ld.shared.u32 	%r184, [%r42+68];
	setp.ne.s32 	%p27, %r184, 0;
	@%p27 bra 	$L__BB3_47;
	add.s32 	%r225, %r224, 18;
	ld.shared.u32 	%r185, [%r42+72];
	setp.ne.s32 	%p28, %r185, 0;
	@%p28 bra 	$L__BB3_47;
	add.s32 	%r225, %r224, 19;
	ld.shared.u32 	%r186, [%r42+76];
	setp.ne.s32 	%p29, %r186, 0;
	@%p29 bra 	$L__BB3_47;
	add.s32 	%r225, %r224, 20;
	ld.shared.u32 	%r187, [%r42+80];
	setp.ne.s32 	%p30, %r187, 0;
	@%p30 bra 	$L__BB3_47;
	add.s32 	%r225, %r224, 21;
	ld.shared.u32 	%r188, [%r42+84];
	setp.ne.s32 	%p31, %r188, 0;
	@%p31 bra 	$L__BB3_47;
	add.s32 	%r225, %r224, 22;
	ld.shared.u32 	%r189, [%r42+88];
	setp.ne.s32 	%p32, %r189, 0;
	@%p32 bra 	$L__BB3_47;
	add.s32 	%r225, %r224, 23;
	ld.shared.u32 	%r190, [%r42+92];
	setp.ne.s32 	%p33, %r190, 0;
	@%p33 bra 	$L__BB3_47;
	add.s32 	%r225, %r224, 24;
	ld.shared.u32 	%r191, [%r42+96];
	setp.ne.s32 	%p34, %r191, 0;
	@%p34 bra 	$L__BB3_47;
	add.s32 	%r225, %r224, 25;
	ld.shared.u32 	%r192, [%r42+100];
	setp.ne.s32 	%p35, %r192, 0;
	@%p35 bra 	$L__BB3_47;
	add.s32 	%r225, %r224, 26;
	ld.shared.u32 	%r193, [%r42+104];
	setp.ne.s32 	%p36, %r193, 0;
	@%p36 bra 	$L__BB3_47;
	add.s32 	%r225, %r224, 27;
	ld.shared.u32 	%r194, [%r42+108];
	setp.ne.s32 	%p37, %r194, 0;
	@%p37 bra 	$L__BB3_47;
	add.s32 	%r225, %r224, 28;
	ld.shared.u32 	%r195, [%r42+112];
	setp.ne.s32 	%p38, %r195, 0;
	@%p38 bra 	$L__BB3_47;
	add.s32 	%r225, %r224, 29;
	ld.shared.u32 	%r196, [%r42+116];
	setp.ne.s32 	%p39, %r196, 0;
	@%p39 bra 	$L__BB3_47;
	add.s32 	%r225, %r224, 30;
	ld.shared.u32 	%r197, [%r42+120];
	setp.ne.s32 	%p40, %r197, 0;
	@%p40 bra 	$L__BB3_47;
	add.s32 	%r225, %r224, 31;
	ld.shared.u32 	%r198, [%r42+124];
	setp.ne.s32 	%p41, %r198, 0;
	@%p41 bra 	$L__BB3_47;
	add.s32 	%r224, %r224, 32;
	setp.ne.s32 	%p42, %r224, 256;
	mov.b32 	%r225, 256;
	@%p42 bra 	$L__BB3_14;
$L__BB3_47:
	st.shared.u32 	[_ZZ6genLUTPjfPhE6mincdf], %r225;
$L__BB3_48:
	bar.sync 	0;
	ld.shared.u32 	%r76, [_ZZ6genLUTPjfPhE6mincdf];
	setp.le.s32 	%p43, %r3, %r76;
	mov.f32 	%f11, 0f00000000;
	@%p43 bra 	$L__BB3_50;
	ld.shared.u32 	%r200, [%r40];
	shl.b32 	%r201, %r76, 2;
	add.s32 	%r203, %r162, %r201;
	ld.shared.u32 	%r204, [%r203];
	sub.s32 	%r205, %r200, %r204;
	cvt.rn.f64.u32 	%fd1, %r205;
	mul.f64 	%fd2, %fd1, 0d406FE00000000000;
	cvt.rn.f32.u32 	%f5, %r204;
	sub.f32 	%f6, %f3, %f5;
	cvt.f64.f32 	%fd3, %f6;
	div.rn.f64 	%fd4, %fd2, %fd3;
	cvt.rn.f32.f64 	%f11, %fd4;
$L__BB3_50:
	cvt.s64.s32 	%rd6, %r3;
	cvta.to.global.u64 	%rd7, %rd1;
	mov.f32 	%f7, 0f3F000000;
	copysign.f32 	%f8, %f11, %f7;
	add.rz.f32 	%f9, %f11, %f8;
	cvt.rzi.f32.f32 	%f10, %f9;
	cvt.rzi.u32.f32 	%r206, %f10;
	add.s64 	%rd8, %rd7, %rd6;
	st.global.u8 	[%rd8], %r206;
	ret;

}
	// .globl	_Z8applyLUTPjjPhS_
.visible .entry _Z8applyLUTPjjPhS_(
	.param .u64 .ptr .align 1 _Z8applyLUTPjjPhS__param_0,
	.param .u32 _Z8applyLUTPjjPhS__param_1,
	.param .u64 .ptr .align 1 _Z8applyLUTPjjPhS__param_2,
	.param .u64 .ptr .align 1 _Z8applyLUTPjjPhS__param_3
)
{
	.reg .b16 	%rs<3>;
	.reg .b32 	%r<27>;
	.reg .b64 	%rd<12>;
	// demoted variable
	.shared .align 1 .b8 _ZZ8applyLUTPjjPhS_E7lutTemp[256];
	ld.param.u64 	%rd1, [_Z8applyLUTPjjPhS__param_0];
	ld.param.u64 	%rd2, [_Z8applyLUTPjjPhS__param_2];
	ld.param.u64 	%rd3, [_Z8applyLUTPjjPhS__param_3];
	cvta.to.global.u64 	%rd4, %rd3;
	cvta.to.global.u64 	%rd5, %rd1;
	cvta.to.global.u64 	%rd6, %rd2;
	mov.u32 	%r1, %ctaid.x;
	mov.u32 	%r2, %ntid.x;
	mov.u32 	%r3, %tid.x;
	mad.lo.s32 	%r4, %r1, %r2, %r3;
	cvt.u64.u32 	%rd7, %r3;
	add.s64 	%rd8, %rd6, %rd7;
	ld.global.u8 	%rs1, [%rd8];
	mov.u32 	%r5, _ZZ8applyLUTPjjPhS_E7lutTemp;
	add.s32 	%r6, %r5, %r3;
	st.shared.u8 	[%r6], %rs1;
	bar.sync 	0;
	mul.wide.s32 	%rd9, %r4, 4;
	add.s64 	%rd10, %rd5, %rd9;
	ld.global.u32 	%r7, [%rd10];
	shr.u32 	%r8, %r7, 24;
	add.s32 	%r9, %r5, %r8;
	shr.u32 	%r10, %r7, 16;
	and.b32  	%r11, %r10, 255;
	add.s32 	%r12, %r5, %r11;
	ld.shared.u8 	%r13, [%r12];
	shr.u32 	%r14, %r7, 8;
	and.b32  	%r15, %r14, 255;
	add.s32 	%r16, %r5, %r15;
	ld.shared.u8 	%rs2, [%r16];
	and.b32  	%r17, %r7, 255;
	add.s32 	%r18, %r5, %r17;
	ld.shared.u8 	%r19, [%r18];
	ld.shared.u8 	%r20, [%r9];
	shl.b32 	%r21, %r20, 24;
	shl.b32 	%r22, %r13, 16;
	or.b32  	%r23, %r22, %r21;
	mul.wide.u16 	%r24, %rs2, 256;
	or.b32  	%r25, %r23, %r24;
	or.b32  	%r26, %r25, %r19;
	add.s64 	%rd11, %rd4, %rd9;
	st.global.u32 	[%rd11], %r26;
	ret;

}
	// .globl	_Z9applyLUT2PhiS_S_
.visible .entry _Z9applyLUT2PhiS_S_(
	.param .u64 .ptr .align 1 _Z9applyLUT2PhiS_S__param_0,
	.param .u32 _Z9applyLUT2PhiS_S__param_1,
	.param .u64 .ptr .align 1 _Z9applyLUT2PhiS_S__param_2,
	.param .u64 .ptr .align 1 _Z9applyLUT2PhiS_S__param_3
)
{
	.reg .pred 	%p<2>;
	.reg .b16 	%rs<2>;
	.reg .b32 	%r<6>;
	.reg .b64 	%rd<12>;

	ld.param.u64 	%rd1, [_Z9applyLUT2PhiS_S__param_0];
	ld.param.u32 	%r2, [_Z9applyLUT2PhiS_S__param_1];
	ld.param.u64 	%rd2, [_Z9applyLUT2PhiS_S__param_2];
	ld.param.u64 	%rd3, [_Z9applyLUT2PhiS_S__param_3];
	mov.u32 	%r3, %ctaid.x;
	mov.u32 	%r4, %ntid.x;
	mov.u32 	%r5, %tid.x;
	mad.lo.s32 	%r1, %r3, %r4, %r5;
	setp.ge.s32 	%p1, %r1, %r2;
	@%p1 bra 	$L__BB5_2;
	cvta.to.global.u64 	%rd4, %rd1;
	cvta.to.global.u64 	%rd5, %rd2;
	cvta.to.global.u64 	%rd6, %rd3;
	cvt.s64.s32 	%rd7, %r1;
	add.s64 	%rd8, %rd4, %rd7;
	ld.global.u8 	%rd9, [%rd8];
	add.s64 	%rd10, %rd5, %rd9;
	ld.global.u8 	%rs1, [%rd10];
	add.s64 	%rd11, %rd6, %rd7;
	st.global.u8 	[%rd11], %rs1;
$L__BB5_2:
	ret;

}


// ===== COMPILED SASS (sm_100) =====

	.target	sm_100

	.elftype	@"ET_EXEC"


//--------------------- .note.nv.tkinfo           --------------------------
	.section	.note.nv.tkinfo,"",@"SHT_NOTE"
	.sectionflags	@"SHF_NOTE_NV_TKINFO"
	.tkinfo
        /*0018*/ 	.word	0x00000002
        /*0030*/ 	.string	""
        /*0030*/ 	.string	"ptxas"
        /*0030*/ 	.string	"Cuda compilation tools, release 13.0, V13.0.88"
        /*0030*/ 	.string	"Build cuda_13.0.r13.0/compiler.36424714_0"
        /*0030*/ 	.string	"-arch sm_100 -m 64 "



//--------------------- .note.nv.cuinfo           --------------------------
	.section	.note.nv.cuinfo,"",@"SHT_NOTE"
	.sectionflags	@"SHF_NOTE_NV_CUINFO"
        /*0018*/ 	.short	0x0002
        /*001a*/ 	.short	0x0064
        /*001c*/ 	.short	0x0082
	.zero		2


//--------------------- .nv.info                  --------------------------
	.section	.nv.info,"",@"SHT_CUDA_INFO"
	.align	4


	//----- nvinfo : EIATTR_REGCOUNT
	.align		4
        /*0000*/ 	.byte	0x04, 0x2f
        /*0002*/ 	.short	(.L_1 - .L_0)
	.align		4
.L_0:
        /*0004*/ 	.word	index@(_Z6kernelPhjS_)
        /*0008*/ 	.word	0x00000008


	//----- nvinfo : EIATTR_FRAME_SIZE
	.align		4
.L_1:
        /*000c*/ 	.byte	0x04, 0x11
        /*000e*/ 	.short	(.L_3 - .L_2)
	.align		4
.L_2:
        /*0010*/ 	.word	index@(_Z6kernelPhjS_)
        /*0014*/ 	.word	0x00000000


	//----- nvinfo : EIATTR_REGCOUNT
	.align		4
.L_3:
        /*0018*/ 	.byte	0x04, 0x2f
        /*001a*/ 	.short	(.L_5 - .L_4)
	.align		4
.L_4:
        /*001c*/ 	.word	index@(_Z7genHistPyPj)
        /*0020*/ 	.word	0x0000000f


	//----- nvinfo : EIATTR_FRAME_SIZE
	.align		4
.L_5:
        /*0024*/ 	.byte	0x04, 0x11
        /*0026*/ 	.short	(.L_7 - .L_6)
	.align		4
.L_6:
        /*0028*/ 	.word	index@(_Z7genHistPyPj)
        /*002c*/ 	.word	0x00000000


	//----- nvinfo : EIATTR_REGCOUNT
	.align		4
.L_7:
        /*0030*/ 	.byte	0x04, 0x2f
        /*0032*/ 	.short	(.L_9 - .L_8)
	.align		4
.L_8:
        /*0034*/ 	.word	index@(_Z8genHist2PhiPj)
        /*0038*/ 	.word	0x0000000a


	//----- nvinfo : EIATTR_FRAME_SIZE
	.align		4
.L_9:
        /*003c*/ 	.byte	0x04, 0x11
        /*003e*/ 	.short	(.L_11 - .L_10)
	.align		4
.L_10:
        /*0040*/ 	.word	index@(_Z8genHist2PhiPj)
        /*0044*/ 	.word	0x00000000


	//----- nvinfo : EIATTR_REGCOUNT
	.align		4
.L_11:
        /*0048*/ 	.byte	0x04, 0x2f
        /*004a*/ 	.short	(.L_13 - .L_12)
	.align		4
.L_12:
        /*004c*/ 	.word	index@(_Z6genLUTPjfPh)
        /*0050*/ 	.word	0x0000001c


	//----- nvinfo : EIATTR_FRAME_SIZE
	.align		4
.L_13:
        /*0054*/ 	.byte	0x04, 0x11
        /*0056*/ 	.short	(.L_15 - .L_14)
	.align		4
.L_14:
        /*0058*/ 	.word	index@($__internal_0_$__cuda_sm20_div_rn_f64_full)
        /*005c*/ 	.word	0x00000000


	//----- nvinfo : EIATTR_FRAME_SIZE
	.align		4
.L_15:
        /*0060*/ 	.byte	0x04, 0x11
        /*0062*/ 	.short	(.L_17 - .L_16)
	.align		4
.L_16:
        /*0064*/ 	.word	index@(_Z6genLUTPjfPh)
        /*0068*/ 	.word	0x00000000


	//----- nvinfo : EIATTR_REGCOUNT
	.align		4
.L_17:
        /*006c*/ 	.byte	0x04, 0x2f
        /*006e*/ 	.short	(.L_19 - .L_18)
	.align		4
.L_18:
        /*0070*/ 	.word	index@(_Z8applyLUTPjjPhS_)
        /*0074*/ 	.word	0x0000000c


	//----- nvinfo : EIATTR_FRAME_SIZE
	.align		4
.L_19:
        /*0078*/ 	.byte	0x04, 0x11
        /*007a*/ 	.short	(.L_21 - .L_20)
	.align		4
.L_20:
        /*007c*/ 	.word	index@(_Z8applyLUTPjjPhS_)
        /*0080*/ 	.word	0x00000000


	//----- nvinfo : EIATTR_REGCOUNT
	.align		4
.L_21:
        /*0084*/ 	.byte	0x04, 0x2f
        /*0086*/ 	.short	(.L_23 - .L_22)
	.align		4
.L_22:
        /*0088*/ 	.word	index@(_Z9applyLUT2PhiS_S_)
        /*008c*/ 	.word	0x0000000a


	//----- nvinfo : EIATTR_FRAME_SIZE
	.align		4
.L_23:
        /*0090*/ 	.byte	0x04, 0x11
        /*0092*/ 	.short	(.L_25 - .L_24)
	.align		4
.L_24:
        /*0094*/ 	.word	index@(_Z9applyLUT2PhiS_S_)
        /*0098*/ 	.word	0x00000000


	//----- nvinfo : EIATTR_MIN_STACK_SIZE
	.align		4
.L_25:
        /*009c*/ 	.byte	0x04, 0x12
        /*009e*/ 	.short	(.L_27 - .L_26)
	.align		4
.L_26:
        /*00a0*/ 	.word	index@(_Z9applyLUT2PhiS_S_)
        /*00a4*/ 	.word	0x00000000


	//----- nvinfo : EIATTR_MIN_STACK_SIZE
	.align		4
.L_27:
        /*00a8*/ 	.byte	0x04, 0x12
        /*00aa*/ 	.short	(.L_29 - .L_28)
	.align		4
.L_28:
        /*00ac*/ 	.word	index@(_Z8applyLUTPjjPhS_)
        /*00b0*/ 	.word	0x00000000


	//----- nvinfo : EIATTR_MIN_STACK_SIZE
	.align		4
.L_29:
        /*00b4*/ 	.byte	0x04, 0x12
        /*00b6*/ 	.short	(.L_31 - .L_30)
	.align		4
.L_30:
        /*00b8*/ 	.word	index@(_Z6genLUTPjfPh)
        /*00bc*/ 	.word	0x00000000


	//----- nvinfo : EIATTR_MIN_STACK_SIZE
	.align		4
.L_31:
        /*00c0*/ 	.byte	0x04, 0x12
        /*00c2*/ 	.short	(.L_33 - .L_32)
	.align		4
.L_32:
        /*00c4*/ 	.word	index@(_Z8genHist2PhiPj)
        /*00c8*/ 	.word	0x00000000


	//----- nvinfo : EIATTR_MIN_STACK_SIZE
	.align		4
.L_33:
        /*00cc*/ 	.byte	0x04, 0x12
        /*00ce*/ 	.short	(.L_35 - .L_34)
	.align		4
.L_34:
        /*00d0*/ 	.word	index@(_Z7genHistPyPj)
        /*00d4*/ 	.word	0x00000000


	//----- nvinfo : EIATTR_MIN_STACK_SIZE
	.align		4
.L_35:
        /*00d8*/ 	.byte	0x04, 0x12
        /*00da*/ 	.short	(.L_37 - .L_36)
	.align		4
.L_36:
        /*00dc*/ 	.word	index@(_Z6kernelPhjS_)
        /*00e0*/ 	.word	0x00000000
.L_37:


//--------------------- .nv.compat                --------------------------
	.section	.nv.compat,"",@"SHT_CUDA_COMPAT_INFO"
	.align	4
        /*0000*/ 	.byte	0x02, 0x09, 0x00, 0x00, 0x02, 0x02, 0x01, 0x00, 0x02, 0x05, 0x05, 0x00, 0x03, 0x07, 0x01, 0x01
        /*0010*/ 	.byte	0x02, 0x03, 0x00, 0x00, 0x02, 0x06, 0x01, 0x00, 0x04, 0x0b, 0x08, 0x00, 0x01, 0x00, 0x00, 0x00
        /*0020*/ 	.byte	0x00, 0x00, 0x00, 0x00


//--------------------- .nv.info._Z9applyLUT2PhiS_S_ --------------------------
	.section	.nv.info._Z9applyLUT2PhiS_S_,"",@"SHT_CUDA_INFO"
	.sectionflags	@""
	.align	4


	//----- nvinfo : EIATTR_CUDA_API_VERSION
	.align		4
        /*0000*/ 	.byte	0x04, 0x37
        /*0002*/ 	.short	(.L_39 - .L_38)
.L_38:
        /*0004*/ 	.word	0x00000082


	//----- nvinfo : EIATTR_KPARAM_INFO
	.align		4
.L_39:
        /*0008*/ 	.byte	0x04, 0x17
        /*000a*/ 	.short	(.L_41 - .L_40)
.L_40:
        /*000c*/ 	.word	0x00000000
        /*0010*/ 	.short	0x0003
        /*0012*/ 	.short	0x0018
        /*0014*/ 	.byte	0x00, 0xf5, 0x21, 0x00


	//----- nvinfo : EIATTR_KPARAM_INFO
	.align		4
.L_41:
        /*0018*/ 	.byte	0x04, 0x17
        /*001a*/ 	.short	(.L_43 - .L_42)
.L_42:
        /*001c*/ 	.word	0x00000000
        /*0020*/ 	.short	0x0002
        /*0022*/ 	.short	0x0010
        /*0024*/ 	.byte	0x00, 0xf5, 0x21, 0x00


	//----- nvinfo : EIATTR_KPARAM_INFO
	.align		4
.L_43:
        /*0028*/ 	.byte	0x04, 0x17
        /*002a*/ 	.short	(.L_45 - .L_44)
.L_44:
        /*002c*/ 	.word	0x00000000
        /*0030*/ 	.short	0x0001
        /*0032*/ 	.short	0x0008
        /*0034*/ 	.byte	0x00, 0xf0, 0x11, 0x00


	//----- nvinfo : EIATTR_KPARAM_INFO
	.align		4
.L_45:
        /*0038*/ 	.byte	0x04, 0x17
        /*003a*/ 	.short	(.L_47 - .L_46)
.L_46:
        /*003c*/ 	.word	0x00000000
        /*0040*/ 	.short	0x0000
        /*0042*/ 	.short	0x0000
        /*0044*/ 	.byte	0x00, 0xf5, 0x21, 0x00


	//----- nvinfo : EIATTR_SPARSE_MMA_MASK
	.align		4
.L_47:
        /*0048*/ 	.byte	0x03, 0x50
        /*004a*/ 	.short	0x0000


	//----- nvinfo : EIATTR_MAXREG_COUNT
	.align		4
        /*004c*/ 	.byte	0x03, 0x1b
        /*004e*/ 	.short	0x00ff


	//----- nvinfo : EIATTR_MERCURY_ISA_VERSION
	.align		4
        /*0050*/ 	.byte	0x03, 0x5f
        /*0052*/ 	.short	0x0101


	//----- nvinfo : EIATTR_VRC_CTA_INIT_COUNT
	.align		4
        /*0054*/ 	.byte	0x02, 0x4a
	.zero		1
	.zero		1


	//----- nvinfo : EIATTR_EXIT_INSTR_OFFSETS
	.align		4
        /*0058*/ 	.byte	0x04, 0x1c
        /*005a*/ 	.short	(.L_49 - .L_48)


	//   ....[0]....
.L_48:
        /*005c*/ 	.word	0x00000070


	//   ....[1]....
        /*0060*/ 	.word	0x00000150


	//----- nvinfo : EIATTR_CBANK_PARAM_SIZE
	.align		4
.L_49:
        /*0064*/ 	.byte	0x03, 0x19
        /*0066*/ 	.short	0x0020


	//----- nvinfo : EIATTR_PARAM_CBANK
	.align		4
        /*0068*/ 	.byte	0x04, 0x0a
        /*006a*/ 	.short	(.L_51 - .L_50)
	.align		4
.L_50:
        /*006c*/ 	.word	index@(.nv.constant0._Z9applyLUT2PhiS_S_)
        /*0070*/ 	.short	0x0380
        /*0072*/ 	.short	0x0020


	//----- nvinfo : EIATTR_SW_WAR
	.align		4
.L_51:
        /*0074*/ 	.byte	0x04, 0x36
        /*0076*/ 	.short	(.L_53 - .L_52)
.L_52:
        /*0078*/ 	.word	0x00000008
.L_53:


//--------------------- .nv.info._Z8applyLUTPjjPhS_ --------------------------
	.section	.nv.info._Z8applyLUTPjjPhS_,"",@"SHT_CUDA_INFO"
	.sectionflags	@""
	.align	4


	//----- nvinfo : EIATTR_CUDA_API_VERSION
	.align		4
        /*0000*/ 	.byte	0x04, 0x37
        /*0002*/ 	.short	(.L_55 - .L_54)
.L_54:
        /*0004*/ 	.word	0x00000082


	//----- nvinfo : EIATTR_KPARAM_INFO
	.align		4
.L_55:
        /*0008*/ 	.byte	0x04, 0x17
        /*000a*/ 	.short	(.L_57 - .L_56)
.L_56:
        /*000c*/ 	.word	0x00000000
        /*0010*/ 	.short	0x0003
        /*0012*/ 	.short	0x0018
        /*0014*/ 	.byte	0x00, 0xf5, 0x21, 0x00


	//----- nvinfo : EIATTR_KPARAM_INFO
	.align		4
.L_57:
        /*0018*/ 	.byte	0x04, 0x17
        /*001a*/ 	.short	(.L_59 - .L_58)
.L_58:
        /*001c*/ 	.word	0x00000000
        /*0020*/ 	.short	0x0002
        /*0022*/ 	.short	0x0010
        /*0024*/ 	.byte	0x00, 0xf5, 0x21, 0x00


	//----- nvinfo : EIATTR_KPARAM_INFO
	.align		4
.L_59:
        /*0028*/ 	.byte	0x04, 0x17
        /*002a*/ 	.short	(.L_61 - .L_60)
.L_60:
        /*002c*/ 	.word	0x00000000
        /*0030*/ 	.short	0x0001
        /*0032*/ 	.short	0x0008
        /*0034*/ 	.byte	0x00, 0xf0, 0x11, 0x00


	//----- nvinfo : EIATTR_KPARAM_INFO
	.align		4
.L_61:
        /*0038*/ 	.byte	0x04, 0x17
        /*003a*/ 	.short	(.L_63 - .L_62)
.L_62:
        /*003c*/ 	.word	0x00000000
        /*0040*/ 	.short	0x0000
        /*0042*/ 	.short	0x0000
        /*0044*/ 	.byte	0x00, 0xf5, 0x21, 0x00


	//----- nvinfo : EIATTR_SPARSE_MMA_MASK
	.align		4
.L_63:
        /*0048*/ 	.byte	0x03, 0x50
        /*004a*/ 	.short	0x0000


	//----- nvinfo : EIATTR_MAXREG_COUNT
	.align		4
        /*004c*/ 	.byte	0x03, 0x1b
        /*004e*/ 	.short	0x00ff


	//----- nvinfo : EIATTR_NUM_BARRIERS
	.align		4
        /*0050*/ 	.byte	0x02, 0x4c
        /*0052*/ 	.byte	0x01
	.zero		1


	//----- nvinfo : EIATTR_MERCURY_ISA_VERSION
	.align		4
        /*0054*/ 	.byte	0x03, 0x5f
        /*0056*/ 	.short	0x0101


	//----- nvinfo : EIATTR_VRC_CTA_INIT_COUNT
	.align		4
        /*0058*/ 	.byte	0x02, 0x4a
	.zero		1
	.zero		1


	//----- nvinfo : EIATTR_EXIT_INSTR_OFFSETS
	.align		4
        /*005c*/ 	.byte	0x04, 0x1c
        /*005e*/ 	.short	(.L_65 - .L_64)


	//   ....[0]....
.L_64:
        /*0060*/ 	.word	0x00000220


	//----- nvinfo : EIATTR_CBANK_PARAM_SIZE
	.align		4
.L_65:
        /*0064*/ 	.byte	0x03, 0x19
        /*0066*/ 	.short	0x0020


	//----- nvinfo : EIATTR_PARAM_CBANK
	.align		4
        /*0068*/ 	.byte	0x04, 0x0a
        /*006a*/ 	.short	(.L_67 - .L_66)
	.align		4
.L_66:
        /*006c*/ 	.word	index@(.nv.constant0._Z8applyLUTPjjPhS_)
        /*0070*/ 	.short	0x0380
        /*0072*/ 	.short	0x0020


	//----- nvinfo : EIATTR_SW_WAR
	.align		4
.L_67:
        /*0074*/ 	.byte	0x04, 0x36
        /*0076*/ 	.short	(.L_69 - .L_68)
.L_68:
        /*0078*/ 	.word	0x00000008
.L_69:


//--------------------- .nv.info._Z6genLUTPjfPh   --------------------------
	.section	.nv.info._Z6genLUTPjfPh,"",@"SHT_CUDA_INFO"
	.sectionflags	@""
	.align	4


	//----- nvinfo : EIATTR_CUDA_API_VERSION
	.align		4
        /*0000*/ 	.byte	0x04, 0x37
        /*0002*/ 	.short	(.L_71 - .L_70)
.L_70:
        /*0004*/ 	.word	0x00000082


	//----- nvinfo : EIATTR_KPARAM_INFO
	.align		4
.L_71:
        /*0008*/ 	.byte	0x04, 0x17
        /*000a*/ 	.short	(.L_73 - .L_72)
.L_72:
        /*000c*/ 	.word	0x00000000
        /*0010*/ 	.short	0x0002
        /*0012*/ 	.short	0x0010
        /*0014*/ 	.byte	0x00, 0xf5, 0x21, 0x00


	//----- nvinfo : EIATTR_KPARAM_INFO
	.align		4
.L_73:
        /*0018*/ 	.byte	0x04, 0x17
        /*001a*/ 	.short	(.L_75 - .L_74)
.L_74:
        /*001c*/ 	.word	0x00000000
        /*0020*/ 	.short	0x0001
        /*0022*/ 	.short	0x0008
        /*0024*/ 	.byte	0x00, 0xf0, 0x11, 0x00


	//----- nvinfo : EIATTR_KPARAM_INFO
	.align		4
.L_75:
        /*0028*/ 	.byte	0x04, 0x17
        /*002a*/ 	.short	(.L_77 - .L_76)
.L_76:
        /*002c*/ 	.word	0x00000000
        /*0030*/ 	.short	0x0000
        /*0032*/ 	.short	0x0000
        /*0034*/ 	.byte	0x00, 0xf5, 0x21, 0x00


	//----- nvinfo : EIATTR_SPARSE_MMA_MASK
	.align		4
.L_77:
        /*0038*/ 	.byte	0x03, 0x50
        /*003a*/ 	.short	0x0000


	//----- nvinfo : EIATTR_MAXREG_COUNT
	.align		4
        /*003c*/ 	.byte	0x03, 0x1b
        /*003e*/ 	.short	0x00ff


	//----- nvinfo : EIATTR_NUM_BARRIERS
	.align		4
        /*0040*/ 	.byte	0x02, 0x4c
        /*0042*/ 	.byte	0x01
	.zero		1


	//----- nvinfo : EIATTR_MERCURY_ISA_VERSION
	.align		4
        /*0044*/ 	.byte	0x03, 0x5f
        /*0046*/ 	.short	0x0101


	//----- nvinfo : EIATTR_VRC_CTA_INIT_COUNT
	.align		4
        /*0048*/ 	.byte	0x02, 0x4a
	.zero		1
	.zero		1


	//----- nvinfo : EIATTR_EXIT_INSTR_OFFSETS
	.align		4
        /*004c*/ 	.byte	0x04, 0x1c
        /*004e*/ 	.short	(.L_79 - .L_78)


	//   ....[0]....
.L_78:
        /*0050*/ 	.word	0x00003e40


	//----- nvinfo : EIATTR_CRS_STACK_SIZE
	.align		4
.L_79:
        /*0054*/ 	.byte	0x04, 0x1e
        /*0056*/ 	.short	(.L_81 - .L_80)
.L_80:
        /*0058*/ 	.word	0x00000000


	//----- nvinfo : EIATTR_CBANK_PARAM_SIZE
	.align		4
.L_81:
        /*005c*/ 	.byte	0x03, 0x19
        /*005e*/ 	.short	0x0018


	//----- nvinfo : EIATTR_PARAM_CBANK
	.align		4
        /*0060*/ 	.byte	0x04, 0x0a
        /*0062*/ 	.short	(.L_83 - .L_82)
	.align		4
.L_82:
        /*0064*/ 	.word	index@(.nv.constant0._Z6genLUTPjfPh)
        /*0068*/ 	.short	0x0380
        /*006a*/ 	.short	0x0018


	//----- nvinfo : EIATTR_SW_WAR
	.align		4
.L_83:
        /*006c*/ 	.byte	0x04, 0x36
        /*006e*/ 	.short	(.L_85 - .L_84)
.L_84:
        /*0070*/ 	.word	0x00000008
.L_85:


//--------------------- .nv.info._Z8genHist2PhiPj --------------------------
	.section	.nv.info._Z8genHist2PhiPj,"",@"SHT_CUDA_INFO"
	.sectionflags	@""
	.align	4


	//----- nvinfo : EIATTR_CUDA_API_VERSION
	.align		4
        /*0000*/ 	.byte	0x04, 0x37
        /*0002*/ 	.short	(.L_87 - .L_86)
.L_86:
        /*0004*/ 	.word	0x00000082


	//----- nvinfo : EIATTR_KPARAM_INFO
	.align		4
.L_87:
        /*0008*/ 	.byte	0x04, 0x17
        /*000a*/ 	.short	(.L_89 - .L_88)
.L_88:
        /*000c*/ 	.word	0x00000000
        /*0010*/ 	.short	0x0002
        /*0012*/ 	.short	0x0010
        /*0014*/ 	.byte	0x00, 0xf5, 0x21, 0x00


	//----- nvinfo : EIATTR_KPARAM_INFO
	.align		4
.L_89:
        /*0018*/ 	.byte	0x04, 0x17
        /*001a*/ 	.short	(.L_91 - .L_90)
.L_90:
        /*001c*/ 	.word	0x00000000
        /*0020*/ 	.short	0x0001
        /*0022*/ 	.short	0x0008
        /*0024*/ 	.byte	0x00, 0xf0, 0x11, 0x00


	//----- nvinfo : EIATTR_KPARAM_INFO
	.align		4
.L_91:
        /*0028*/ 	.byte	0x04, 0x17
        /*002a*/ 	.short	(.L_93 - .L_92)
.L_92:
        /*002c*/ 	.word	0x00000000
        /*0030*/ 	.short	0x0000
        /*0032*/ 	.short	0x0000
        /*0034*/ 	.byte	0x00, 0xf5, 0x21, 0x00


	//----- nvinfo : EIATTR_SPARSE_MMA_MASK
	.align		4
.L_93:
        /*0038*/ 	.byte	0x03, 0x50
        /*003a*/ 	.short	0x0000


	//----- nvinfo : EIATTR_MAXREG_COUNT
	.align		4
        /*003c*/ 	.byte	0x03, 0x1b
        /*003e*/ 	.short	0x00ff


	//----- nvinfo : EIATTR_MERCURY_ISA_VERSION
	.align		4
        /*0040*/ 	.byte	0x03, 0x5f
        /*0042*/ 	.short	0x0101


	//----- nvinfo : EIATTR_VRC_CTA_INIT_COUNT
	.align		4
        /*0044*/ 	.byte	0x02, 0x4a
	.zero		1
	.zero		1


	//----- nvinfo : EIATTR_EXIT_INSTR_OFFSETS
	.align		4
        /*0048*/ 	.byte	0x04, 0x1c
        /*004a*/ 	.short	(.L_95 - .L_94)


	//   ....[0]....
.L_94:
        /*004c*/ 	.word	0x00000070


	//   ....[1]....
        /*0050*/ 	.word	0x00000110


	//----- nvinfo : EIATTR_CBANK_PARAM_SIZE
	.align		4
.L_95:
        /*0054*/ 	.byte	0x03, 0x19
        /*0056*/ 	.short	0x0018


	//----- nvinfo : EIATTR_PARAM_CBANK
	.align		4
        /*0058*/ 	.byte	0x04, 0x0a
        /*005a*/ 	.short	(.L_97 - .L_96)
	.align		4
.L_96:
        /*005c*/ 	.word	index@(.nv.constant0._Z8genHist2PhiPj)
        /*0060*/ 	.short	0x0380
        /*0062*/ 	.short	0x0018


	//----- nvinfo : EIATTR_SW_WAR
	.align		4
.L_97:
        /*0064*/ 	.byte	0x04, 0x36
        /*0066*/ 	.short	(.L_99 - .L_98)
.L_98:
        /*0068*/ 	.word	0x00000008
.L_99:


//--------------------- .nv.info._Z7genHistPyPj   --------------------------
	.section	.nv.info._Z7genHistPyPj,"",@"SHT_CUDA_INFO"
	.sectionflags	@""
	.align	4


	//----- nvinfo : EIATTR_CUDA_API_VERSION
	.align		4
        /*0000*/ 	.byte	0x04, 0x37
        /*0002*/ 	.short	(.L_101 - .L_100)
.L_100:
        /*0004*/ 	.word	0x00000082


	//----- nvinfo : EIATTR_KPARAM_INFO
	.align		4
.L_101:
        /*0008*/ 	.byte	0x04, 0x17
        /*000a*/ 	.short	(.L_103 - .L_102)
.L_102:
        /*000c*/ 	.word	0x00000000
        /*0010*/ 	.short	0x0001
        /*0012*/ 	.short	0x0008
        /*0014*/ 	.byte	0x00, 0xf5, 0x21, 0x00


	//----- nvinfo : EIATTR_KPARAM_INFO
	.align		4
.L_103:
        /*0018*/ 	.byte	0x04, 0x17
        /*001a*/ 	.short	(.L_105 - .L_104)
.L_104:
        /*001c*/ 	.word	0x00000000
        /*0020*/ 	.short	0x0000
        /*0022*/ 	.short	0x0000
        /*0024*/ 	.byte	0x00, 0xf5, 0x21, 0x00


	//----- nvinfo : EIATTR_SPARSE_MMA_MASK
	.align		4
.L_105:
        /*0028*/ 	.byte	0x03, 0x50
        /*002a*/ 	.short	0x0000


	//----- nvinfo : EIATTR_MAXREG_COUNT
	.align		4
        /*002c*/ 	.byte	0x03, 0x1b
        /*002e*/ 	.short	0x00ff


	//----- nvinfo : EIATTR_MERCURY_ISA_VERSION
	.align		4
        /*0030*/ 	.byte	0x03, 0x5f
        /*0032*/ 	.short	0x0101


	//----- nvinfo : EIATTR_VRC_CTA_INIT_COUNT
	.align		4
        /*0034*/ 	.byte	0x02, 0x4a
	.zero		1
	.zero		1


	//----- nvinfo : EIATTR_EXIT_INSTR_OFFSETS
	.align		4
        /*0038*/ 	.byte	0x04, 0x1c
        /*003a*/ 	.short	(.L_107 - .L_106)


	//   ....[0]....
.L_106:
        /*003c*/ 	.word	0x000007a0


	//----- nvinfo : EIATTR_CRS_STACK_SIZE
	.align		4
.L_107:
        /*0040*/ 	.byte	0x04, 0x1e
        /*0042*/ 	.short	(.L_109 - .L_108)
.L_108:
        /*0044*/ 	.word	0x00000000


	//----- nvinfo : EIATTR_CBANK_PARAM_SIZE
	.align		4
.L_109:
        /*0048*/ 	.byte	0x03, 0x19
        /*004a*/ 	.short	0x0010


	//----- nvinfo : EIATTR_PARAM_CBANK
	.align		4
        /*004c*/ 	.byte	0x04, 0x0a
        /*004e*/ 	.short	(.L_111 - .L_110)
	.align		4
.L_110:
        /*0050*/ 	.word	index@(.nv.constant0._Z7genHistPyPj)
        /*0054*/ 	.short	0x0380
        /*0056*/ 	.short	0x0010


	//----- nvinfo : EIATTR_SW_WAR
	.align		4
.L_111:
        /*0058*/ 	.byte	0x04, 0x36
        /*005a*/ 	.short	(.L_113 - .L_112)
.L_112:
        /*005c*/ 	.word	0x00000008
.L_113:


//--------------------- .nv.info._Z6kernelPhjS_   --------------------------
	.section	.nv.info._Z6kernelPhjS_,"",@"SHT_CUDA_INFO"
	.sectionflags	@""
	.align	4


	//----- nvinfo : EIATTR_CUDA_API_VERSION
	.align		4
        /*0000*/ 	.byte	0x04, 0x37
        /*0002*/ 	.short	(.L_115 - .L_114)
.L_114:
        /*0004*/ 	.word	0x00000082


	//----- nvinfo : EIATTR_KPARAM_INFO
	.align		4
.L_115:
        /*0008*/ 	.byte	0x04, 0x17
        /*000a*/ 	.short	(.L_117 - .L_116)
.L_116:
        /*000c*/ 	.word	0x00000000
        /*0010*/ 	.short	0x0002
        /*0012*/ 	.short	0x0010
        /*0014*/ 	.byte	0x00, 0xf5, 0x21, 0x00


	//----- nvinfo : EIATTR_KPARAM_INFO
	.align		4
.L_117:
        /*0018*/ 	.byte	0x04, 0x17
        /*001a*/ 	.short	(.L_119 - .L_118)
.L_118:
        /*001c*/ 	.word	0x00000000
        /*0020*/ 	.short	0x0001
        /*0022*/ 	.short	0x0008
        /*0024*/ 	.byte	0x00, 0xf0, 0x11, 0x00


	//----- nvinfo : EIATTR_KPARAM_INFO
	.align		4
.L_119:
        /*0028*/ 	.byte	0x04, 0x17
        /*002a*/ 	.short	(.L_121 - .L_120)
.L_120:
        /*002c*/ 	.word	0x00000000
        /*0030*/ 	.short	0x0000
        /*0032*/ 	.short	0x0000
        /*0034*/ 	.byte	0x00, 0xf5, 0x21, 0x00


	//----- nvinfo : EIATTR_SPARSE_MMA_MASK
	.align		4
.L_121:
        /*0038*/ 	.byte	0x03, 0x50
        /*003a*/ 	.short	0x0000


	//----- nvinfo : EIATTR_MAXREG_COUNT
	.align		4
        /*003c*/ 	.byte	0x03, 0x1b
        /*003e*/ 	.short	0x00ff


	//----- nvinfo : EIATTR_MERCURY_ISA_VERSION
	.align		4
        /*0040*/ 	.byte	0x03, 0x5f
        /*0042*/ 	.short	0x0101


	//----- nvinfo : EIATTR_VRC_CTA_INIT_COUNT
	.align		4
        /*0044*/ 	.byte	0x02, 0x4a
	.zero		1
	.zero		1


	//----- nvinfo : EIATTR_EXIT_INSTR_OFFSETS
	.align		4
        /*0048*/ 	.byte	0x04, 0x1c
        /*004a*/ 	.short	(.L_123 - .L_122)


	//   ....[0]....
.L_122:
        /*004c*/ 	.word	0x000000e0


	//   ....[1]....
        /*0050*/ 	.word	0x00000190


	//----- nvinfo : EIATTR_CBANK_PARAM_SIZE
	.align		4
.L_123:
        /*0054*/ 	.byte	0x03, 0x19
        /*0056*/ 	.short	0x0018


	//----- nvinfo : EIATTR_PARAM_CBANK
	.align		4
        /*0058*/ 	.byte	0x04, 0x0a
        /*005a*/ 	.short	(.L_125 - .L_124)
	.align		4
.L_124:
        /*005c*/ 	.word	index@(.nv.constant0._Z6kernelPhjS_)
        /*0060*/ 	.short	0x0380
        /*0062*/ 	.short	0x0018


	//----- nvinfo : EIATTR_SW_WAR
	.align		4
.L_125:
        /*0064*/ 	.byte	0x04, 0x36
        /*0066*/ 	.short	(.L_127 - .L_126)
.L_126:
        /*0068*/ 	.word	0x00000008
.L_127:


//--------------------- .nv.callgraph             --------------------------
	.section	.nv.callgraph,"",@"SHT_CUDA_CALLGRAPH"
	.align	4
	.sectionentsize	8
	.align		4
        /*0000*/ 	.word	0x00000000
	.align		4
        /*0004*/ 	.word	0xffffffff
	.align		4
        /*0008*/ 	.word	0x00000000
	.align		4
        /*000c*/ 	.word	0xfffffffe
	.align		4
        /*0010*/ 	.word	0x00000000
	.align		4
        /*0014*/ 	.word	0xfffffffd
	.align		4
        /*0018*/ 	.word	0x00000000
	.align		4
        /*001c*/ 	.word	0xfffffffc


//--------------------- .text._Z9applyLUT2PhiS_S_ --------------------------
	.section	.text._Z9applyLUT2PhiS_S_,"ax",@progbits
	.align	128
        .global         _Z9applyLUT2PhiS_S_
        .type           _Z9applyLUT2PhiS_S_,@function
        .size           _Z9applyLUT2PhiS_S_,(.L_x_47 - _Z9applyLUT2PhiS_S_)
        .other          _Z9applyLUT2PhiS_S_,@"STO_CUDA_ENTRY STV_DEFAULT"
_Z9applyLUT2PhiS_S_:
.text._Z9applyLUT2PhiS_S_:
[----:B------:R-:W-:Y:S01]  /*0000*/  LDC R1, c[0x0][0x37c] ;  /* 0x0000df00ff017b82 */ /* 0x000fe20000000800 */
[----:B------:R-:W0:Y:S07]  /*0010*/  S2R R3, SR_TID.X ;  /* 0x0000000000037919 */ /* 0x000e2e0000002100 */
[----:B------:R-:W0:Y:S01]  /*0020*/  S2UR UR4, SR_CTAID.X ;  /* 0x00000000000479c3 */ /* 0x000e220000002500 */
[----:B------:R-:W1:Y:S07]  /*0030*/  LDCU UR5, c[0x0][0x388] ;  /* 0x00007100ff0577ac */ /* 0x000e6e0008000800 */
[----:B------:R-:W0:Y:S02]  /*0040*/  LDC R6, c[0x0][0x360] ;  /* 0x0000d800ff067b82 */ /* 0x000e240000000800 */
[----:B0-----:R-:W-:-:S05]  /*0050*/  IMAD R6, R6, UR4, R3 ;  /* 0x0000000406067c24 */ /* 0x001fca000f8e0203 */
[----:B-1----:R-:W-:-:S13]  /*0060*/  ISETP.GE.AND P0, PT, R6, UR5, PT ;  /* 0x0000000506007c0c */ /* 0x002fda000bf06270 */
[----:B------:R-:W-:Y:S05]  /*0070*/  @P0 EXIT ;  /* 0x000000000000094d */ /* 0x000fea0003800000 */
[----:B------:R-:W0:Y:S01]  /*0080*/  LDCU.64 UR6, c[0x0][0x380] ;  /* 0x00007000ff0677ac */ /* 0x000e220008000a00 */
[----:B------:R-:W-:Y:S01]  /*0090*/  SHF.R.S32.HI R0, RZ, 0x1f, R6 ;  /* 0x0000001fff007819 */ /* 0x000fe20000011406 */
[----:B------:R-:W1:Y:S01]  /*00a0*/  LDCU.64 UR4, c[0x0][0x358] ;  /* 0x00006b00ff0477ac */ /* 0x000e620008000a00 */
[----:B------:R-:W2:Y:S01]  /*00b0*/  LDCU.128 UR8, c[0x0][0x390] ;  /* 0x00007200ff0877ac */ /* 0x000ea20008000c00 */
[----:B0-----:R-:W-:-:S04]  /*00c0*/  IADD3 R2, P0, PT, R6, UR6, RZ ;  /* 0x0000000606027c10 */ /* 0x001fc8000ff1e0ff */
[----:B------:R-:W-:-:S05]  /*00d0*/  IADD3.X R3, PT, PT, R0, UR7, RZ, P0, !PT ;  /* 0x0000000700037c10 */ /* 0x000fca00087fe4ff */
[----:B-1----:R-:W2:Y:S02]  /*00e0*/  LDG.E.U8 R2, desc[UR4][R2.64] ;  /* 0x0000000402027981 */ /* 0x002ea4000c1e1100 */
[----:B--2---:R-:W-:-:S05]  /*00f0*/  IADD3 R4, P0, PT, R2, UR8, RZ ;  /* 0x0000000802047c10 */ /* 0x004fca000ff1e0ff */
[----:B------:R-:W-:-:S06]  /*0100*/  IMAD.X R5, RZ, RZ, UR9, P0 ;  /* 0x00000009ff057e24 */ /* 0x000fcc00080e06ff */
[----:B------:R-:W2:Y:S01]  /*0110*/  LDG.E.U8 R5, desc[UR4][R4.64] ;  /* 0x0000000404057981 */ /* 0x000ea2000c1e1100 */
[----:B------:R-:W-:-:S04]  /*0120*/  IADD3 R6, P0, PT, R6, UR10, RZ ;  /* 0x0000000a06067c10 */ /* 0x000fc8000ff1e0ff */
[----:B------:R-:W-:-:S05]  /*0130*/  IADD3.X R7, PT, PT, R0, UR11, RZ, P0, !PT ;  /* 0x0000000b00077c10 */ /* 0x000fca00087fe4ff */
[----:B--2---:R-:W-:Y:S01]  /*0140*/  STG.E.U8 desc[UR4][R6.64], R5 ;  /* 0x0000000506007986 */ /* 0x004fe2000c101104 */
[----:B------:R-:W-:Y:S05]  /*0150*/  EXIT ;  /* 0x000000000000794d */ /* 0x000fea0003800000 */
.L_x_0:
[----:B------:R-:W-:-:S00]  /*0160*/  BRA `(.L_x_0) ;  /* 0xfffffffc00fc7947 */ /* 0x000fc0000383ffff */
[----:B------:R-:W-:-:S00]  /*0170*/  NOP ;  /* 0x0000000000007918 */ /* 0x000fc00000000000 */
        /* <DEDUP_REMOVED lines=8> */
.L_x_47:


//--------------------- .text._Z8applyLUTPjjPhS_  --------------------------
	.section	.text._Z8applyLUTPjjPhS_,"ax",@progbits
	.align	128
        .global         _Z8applyLUTPjjPhS_
        .type           _Z8applyLUTPjjPhS_,@function
        .size           _Z8applyLUTPjjPhS_,(.L_x_48 - _Z8applyLUTPjjPhS_)
        .other          _Z8applyLUTPjjPhS_,@"STO_CUDA_ENTRY STV_DEFAULT"
_Z8applyLUTPjjPhS_:
.text._Z8applyLUTPjjPhS_:
[----:B------:R-:W-:Y:S01]  /*0000*/  LDC R1, c[0x0][0x37c] ;  /* 0x0000df00ff017b82 */ /* 0x000fe20000000800 */
[----:B------:R-:W0:Y:S01]  /*0010*/  S2R R9, SR_TID.X ;  /* 0x0000000000097919 */ /* 0x000e220000002100 */
[----:B------:R-:W0:Y:S01]  /*0020*/  LDCU.64 UR4, c[0x0][0x390] ;  /* 0x00007200ff0477ac */ /* 0x000e220008000a00 */
[----:B------:R-:W1:Y:S05]  /*0030*/  LDCU.64 UR6, c[0x0][0x358] ;  /* 0x00006b00ff0677ac */ /* 0x000e6a0008000a00 */
[----:B------:R-:W2:Y:S08]  /*0040*/  S2UR UR8, SR_CTAID.X ;  /* 0x00000000000879c3 */ /* 0x000eb00000002500 */
[----:B------:R-:W2:Y:S08]  /*0050*/  LDC R7, c[0x0][0x360] ;  /* 0x0000d800ff077b82 */ /* 0x000eb00000000800 */
[----:B------:R-:W3:Y:S01]  /*0060*/  LDC.64 R2, c[0x0][0x380] ;  /* 0x0000e000ff027b82 */ /* 0x000ee20000000a00 */
[----:B0-----:R-:W-:-:S05]  /*0070*/  IADD3 R4, P0, PT, R9, UR4, RZ ;  /* 0x0000000409047c10 */ /* 0x001fca000ff1e0ff */
[----:B------:R-:W-:-:S05]  /*0080*/  IMAD.X R5, RZ, RZ, UR5, P0 ;  /* 0x00000005ff057e24 */ /* 0x000fca00080e06ff */
[----:B-1----:R-:W4:Y:S01]  /*0090*/  LDG.E.U8 R4, desc[UR6][R4.64] ;  /* 0x0000000604047981 */ /* 0x002f22000c1e1100 */
[----:B------:R-:W0:Y:S01]  /*00a0*/  S2UR UR5, SR_CgaCtaId ;  /* 0x00000000000579c3 */ /* 0x000e220000008800 */
[----:B------:R-:W-:Y:S01]  /*00b0*/  UMOV UR4, 0x400 ;  /* 0x0000040000047882 */ /* 0x000fe20000000000 */
[----:B--2---:R-:W-:-:S04]  /*00c0*/  IMAD R7, R7, UR8, R9 ;  /* 0x0000000807077c24 */ /* 0x004fc8000f8e0209 */
[----:B---3--:R-:W-:Y:S01]  /*00d0*/  IMAD.WIDE R2, R7, 0x4, R2 ;  /* 0x0000000407027825 */ /* 0x008fe200078e0202 */
[----:B0-----:R-:W-:-:S09]  /*00e0*/  ULEA UR4, UR5, UR4, 0x18 ;  /* 0x0000000405047291 */ /* 0x001fd2000f8ec0ff */
[----:B----4-:R-:W-:Y:S01]  /*00f0*/  STS.U8 [R9+UR4], R4 ;  /* 0x0000000409007988 */ /* 0x010fe20008000004 */
[----:B------:R-:W-:Y:S06]  /*0100*/  BAR.SYNC.DEFER_BLOCKING 0x0 ;  /* 0x0000000000007b1d */ /* 0x000fec0000010000 */
[----:B------:R-:W2:Y:S02]  /*0110*/  LDG.E R2, desc[UR6][R2.64] ;  /* 0x0000000602027981 */ /* 0x000ea4000c1e1900 */
[----:B--2---:R-:W-:Y:S02]  /*0120*/  SHF.R.U32.HI R5, RZ, 0x10, R2 ;  /* 0x00000010ff057819 */ /* 0x004fe40000011602 */
[----:B------:R-:W-:-:S02]  /*0130*/  LEA.HI R0, R2, UR4, RZ, 0x8 ;  /* 0x0000000402007c11 */ /* 0x000fc4000f8f40ff */
[----:B------:R-:W-:Y:S02]  /*0140*/  SHF.R.U32.HI R6, RZ, 0x8, R2 ;  /* 0x00000008ff067819 */ /* 0x000fe40000011602 */
[----:B------:R-:W-:Y:S02]  /*0150*/  LOP3.LUT R5, R5, 0xff, RZ, 0xc0, !PT ;  /* 0x000000ff05057812 */ /* 0x000fe400078ec0ff */
[----:B------:R-:W-:Y:S01]  /*0160*/  LOP3.LUT R6, R6, 0xff, RZ, 0xc0, !PT ;  /* 0x000000ff06067812 */ /* 0x000fe200078ec0ff */
[----:B------:R-:W-:Y:S01]  /*0170*/  LDS.U8 R0, [R0] ;  /* 0x0000000000007984 */ /* 0x000fe20000000000 */
[----:B------:R-:W-:Y:S02]  /*0180*/  LOP3.LUT R8, R2, 0xff, RZ, 0xc0, !PT ;  /* 0x000000ff02087812 */ /* 0x000fe400078ec0ff */
[----:B------:R-:W0:Y:S01]  /*0190*/  LDC.64 R2, c[0x0][0x398] ;  /* 0x0000e600ff027b82 */ /* 0x000e220000000a00 */
[----:B------:R-:W1:Y:S04]  /*01a0*/  LDS.U8 R5, [R5+UR4] ;  /* 0x0000000405057984 */ /* 0x000e680008000000 */
[----:B------:R-:W2:Y:S04]  /*01b0*/  LDS.U8 R6, [R6+UR4] ;  /* 0x0000000406067984 */ /* 0x000ea80008000000 */
[----:B------:R-:W3:Y:S01]  /*01c0*/  LDS.U8 R8, [R8+UR4] ;  /* 0x0000000408087984 */ /* 0x000ee20008000000 */
[----:B0-----:R-:W-:-:S04]  /*01d0*/  IMAD.WIDE R2, R7, 0x4, R2 ;  /* 0x0000000407027825 */ /* 0x001fc800078e0202 */
[----:B-1----:R-:W-:-:S04]  /*01e0*/  IMAD R9, R0, 0x100, R5 ;  /* 0x0000010000097824 */ /* 0x002fc800078e0205 */
[----:B--2---:R-:W-:-:S04]  /*01f0*/  IMAD R9, R9, 0x100, R6 ;  /* 0x0000010009097824 */ /* 0x004fc800078e0206 */
[----:B---3--:R-:W-:-:S05]  /*0200*/  IMAD.U32 R7, R9, 0x100, R8 ;  /* 0x0000010009077824 */ /* 0x008fca00078e0008 */
[----:B------:R-:W-:Y:S01]  /*0210*/  STG.E desc[UR6][R2.64], R7 ;  /* 0x0000000702007986 */ /* 0x000fe2000c101906 */
[----:B------:R-:W-:Y:S05]  /*0220*/  EXIT ;  /* 0x000000000000794d */ /* 0x000fea0003800000 */
.L_x_1:
        /* <DEDUP_REMOVED lines=13> */
.L_x_48:


//--------------------- .text._Z6genLUTPjfPh      --------------------------
	.section	.text._Z6genLUTPjfPh,"ax",@progbits
	.align	128
        .global         _Z6genLUTPjfPh
        .type           _Z6genLUTPjfPh,@function
        .size           _Z6genLUTPjfPh,(.L_x_46 - _Z6genLUTPjfPh)
        .other          _Z6genLUTPjfPh,@"STO_CUDA_ENTRY STV_DEFAULT"
_Z6genLUTPjfPh:
.text._Z6genLUTPjfPh:
[----:B------:R-:W-:Y:S01]  /*0000*/  LDC R1, c[0x0][0x37c] ;  /* 0x0000df00ff017b82 */ /* 0x000fe20000000800 */
[----:B------:R-:W0:Y:S01]  /*0010*/  S2R R2, SR_TID.Y ;  /* 0x0000000000027919 */ /* 0x000e220000002200 */
[----:B------:R-:W1:Y:S06]  /*0020*/  LDCU UR5, c[0x0][0x360] ;  /* 0x00006c00ff0577ac */ /* 0x000e6c0008000800 */
[----:B------:R-:W0:Y:S01]  /*0030*/  S2UR UR6, SR_CTAID.Y ;  /* 0x00000000000679c3 */ /* 0x000e220000002600 */
[----:B------:R-:W1:Y:S01]  /*0040*/  S2R R3, SR_TID.X ;  /* 0x0000000000037919 */ /* 0x000e620000002100 */
[----:B------:R-:W2:Y:S06]  /*0050*/  LDCU.64 UR8, c[0x0][0x358] ;  /* 0x00006b00ff0877ac */ /* 0x000eac0008000a00 */
[----:B------:R-:W0:Y:S08]  /*0060*/  LDC R5, c[0x0][0x364] ;  /* 0x0000d900ff057b82 */ /* 0x000e300000000800 */
[----:B------:R-:W3:Y:S08]  /*0070*/  S2UR UR4, SR_CTAID.X ;  /* 0x00000000000479c3 */ /* 0x000ef00000002500 */
[----:B------:R-:W3:Y:S08]  /*0080*/  LDC R9, c[0x0][0x370] ;  /* 0x0000dc00ff097b82 */ /* 0x000ef00000000800 */
[----:B------:R-:W4:Y:S01]  /*0090*/  LDC.64 R6, c[0x0][0x380] ;  /* 0x0000e000ff067b82 */ /* 0x000f220000000a00 */
[----:B0-----:R-:W-:-:S04]  /*00a0*/  IMAD R0, R5, UR6, R2 ;  /* 0x0000000605007c24 */ /* 0x001fc8000f8e0202 */
[----:B---3--:R-:W-:-:S04]  /*00b0*/  IMAD R0, R0, R9, UR4 ;  /* 0x0000000400007e24 */ /* 0x008fc8000f8e0209 */
[----:B-1----:R-:W-:-:S04]  /*00c0*/  IMAD R0, R0, UR5, R3 ;  /* 0x0000000500007c24 */ /* 0x002fc8000f8e0203 */
[----:B----4-:R-:W-:-:S06]  /*00d0*/  IMAD.WIDE R6, R0, 0x4, R6 ;  /* 0x0000000400067825 */ /* 0x010fcc00078e0206 */
[----:B--2---:R0:W2:Y:S01]  /*00e0*/  LDG.E R7, desc[UR8][R6.64] ;  /* 0x0000000806077981 */ /* 0x0040a2000c1e1900 */
[----:B------:R-:W1:Y:S01]  /*00f0*/  S2UR UR6, SR_CgaCtaId ;  /* 0x00000000000679c3 */ /* 0x000e620000008800 */
[----:B------:R-:W-:Y:S01]  /*0100*/  VIMNMX R5, PT, PT, RZ, R0, PT ;  /* 0x00000000ff057248 */ /* 0x000fe20003fe0100 */
[----:B------:R-:W-:Y:S01]  /*0110*/  UMOV UR4, 0x400 ;  /* 0x0000040000047882 */ /* 0x000fe20000000000 */
[----:B------:R-:W-:Y:S01]  /*0120*/  BSSY.RECONVERGENT B0, `(.L_x_2) ;  /* 0x0000030000007945 */ /* 0x000fe20003800200 */
[----:B------:R-:W-:Y:S01]  /*0130*/  UIADD3 UR5, UPT, UPT, UR4, 0x400, URZ ;  /* 0x0000040004057890 */ /* 0x000fe2000fffe0ff */
[----:B------:R-:W-:Y:S02]  /*0140*/  IMAD.MOV.U32 R15, RZ, RZ, RZ ;  /* 0x000000ffff0f7224 */ /* 0x000fe400078e00ff */
[----:B------:R-:W-:Y:S02]  /*0150*/  IMAD.IADD R9, R0, 0x1, -R5 ;  /* 0x0000000100097824 */ /* 0x000fe400078e0a05 */
[----:B0-----:R-:W-:-:S02]  /*0160*/  IMAD.MOV.U32 R6, RZ, RZ, R0 ;  /* 0x000000ffff067224 */ /* 0x001fc400078e0000 */
[C---:B------:R-:W-:Y:S01]  /*0170*/  VIADD R4, R9.reuse, 0x1 ;  /* 0x0000000109047836 */ /* 0x040fe20000000000 */
[----:B------:R-:W-:-:S04]  /*0180*/  ISETP.GE.U32.AND P0, PT, R9, 0xf, PT ;  /* 0x0000000f0900780c */ /* 0x000fc80003f06070 */
[----:B------:R-:W-:-:S04]  /*0190*/  LOP3.LUT R5, R4, 0xf, RZ, 0xc0, !PT ;  /* 0x0000000f04057812 */ /* 0x000fc800078ec0ff */
[----:B------:R-:W-:Y:S01]  /*01a0*/  ISETP.NE.AND P1, PT, R5, RZ, PT ;  /* 0x000000ff0500720c */ /* 0x000fe20003f25270 */
[----:B-1----:R-:W-:-:S06]  /*01b0*/  ULEA UR5, UR6, UR5, 0x18 ;  /* 0x0000000506057291 */ /* 0x002fcc000f8ec0ff */
[----:B------:R-:W-:-:S05]  /*01c0*/  LEA R8, R0, UR5, 0x2 ;  /* 0x0000000500087c11 */ /* 0x000fca000f8e10ff */
[----:B--2---:R0:W-:Y:S01]  /*01d0*/  STS [R8], R7 ;  /* 0x0000000708007388 */ /* 0x0041e20000000800 */
[----:B------:R-:W-:Y:S06]  /*01e0*/  BAR.SYNC.DEFER_BLOCKING 0x0 ;  /* 0x0000000000007b1d */ /* 0x000fec0000010000 */
[----:B------:R-:W-:Y:S05]  /*01f0*/  @!P0 BRA `(.L_x_3) ;  /* 0x0000000000888947 */ /* 0x000fea0003800000 */
[----:B------:R-:W-:Y:S01]  /*0200*/  LOP3.LUT R9, R4, 0xfffffff0, RZ, 0xc0, !PT ;  /* 0xfffffff004097812 */ /* 0x000fe200078ec0ff */
[----:B0-----:R-:W-:Y:S02]  /*0210*/  VIADD R7, R8, 0xffffffe4 ;  /* 0xffffffe408077836 */ /* 0x001fe40000000000 */
[----:B------:R-:W-:Y:S02]  /*0220*/  IMAD.MOV.U32 R15, RZ, RZ, RZ ;  /* 0x000000ffff0f7224 */ /* 0x000fe400078e00ff */
[----:B------:R-:W-:Y:S02]  /*0230*/  IMAD.MOV.U32 R6, RZ, RZ, R0 ;  /* 0x000000ffff067224 */ /* 0x000fe400078e0000 */
[----:B------:R-:W-:-:S07]  /*0240*/  IMAD.MOV R8, RZ, RZ, -R9 ;  /* 0x000000ffff087224 */ /* 0x000fce00078e0a09 */
.L_x_4:
[----:B------:R-:W-:Y:S01]  /*0250*/  LDS R16, [R7+0x1c] ;  /* 0x00001c0007107984 */ /* 0x000fe20000000800 */
[----:B------:R-:W-:Y:S02]  /*0260*/  VIADD R8, R8, 0x10 ;  /* 0x0000001008087836 */ /* 0x000fe40000000000 */
[----:B------:R-:W-:Y:S01]  /*0270*/  VIADD R6, R6, 0xfffffff0 ;  /* 0xfffffff006067836 */ /* 0x000fe20000000000 */
[----:B------:R-:W0:Y:S02]  /*0280*/  LDS R17, [R7+0x18] ;  /* 0x0000180007117984 */ /* 0x000e240000000800 */
[----:B------:R-:W-:Y:S02]  /*0290*/  ISETP.NE.AND P0, PT, R8, RZ, PT ;  /* 0x000000ff0800720c */ /* 0x000fe40003f05270 */
[----:B------:R-:W-:Y:S04]  /*02a0*/  LDS R19, [R7+0x14] ;  /* 0x0000140007137984 */ /* 0x000fe80000000800 */
[----:B------:R-:W1:Y:S04]  /*02b0*/  LDS R18, [R7+0x10] ;  /* 0x0000100007127984 */ /* 0x000e680000000800 */
[----:B------:R-:W-:Y:S04]  /*02c0*/  LDS R21, [R7+0xc] ;  /* 0x00000c0007157984 */ /* 0x000fe80000000800 */
[----:B------:R-:W2:Y:S04]  /*02d0*/  LDS R20, [R7+0x8] ;  /* 0x0000080007147984 */ /* 0x000ea80000000800 */
[----:B------:R-:W-:Y:S04]  /*02e0*/  LDS R23, [R7+0x4] ;  /* 0x0000040007177984 */ /* 0x000fe80000000800 */
[----:B------:R-:W3:Y:S04]  /*02f0*/  LDS R22, [R7] ;  /* 0x0000000007167984 */ /* 0x000ee80000000800 */
[----:B------:R-:W-:Y:S04]  /*0300*/  LDS R25, [R7+-0x4] ;  /* 0xfffffc0007197984 */ /* 0x000fe80000000800 */
[----:B------:R-:W4:Y:S04]  /*0310*/  LDS R24, [R7+-0x8] ;  /* 0xfffff80007187984 */ /* 0x000f280000000800 */
[----:B------:R-:W-:Y:S04]  /*0320*/  LDS R14, [R7+-0xc] ;  /* 0xfffff400070e7984 */ /* 0x000fe80000000800 */
[----:B------:R-:W5:Y:S01]  /*0330*/  LDS R13, [R7+-0x10] ;  /* 0xfffff000070d7984 */ /* 0x000f620000000800 */
[----:B0-----:R-:W-:-:S03]  /*0340*/  IADD3 R16, PT, PT, R17, R16, R15 ;  /* 0x0000001011107210 */ /* 0x001fc60007ffe00f */
[----:B------:R-:W-:Y:S04]  /*0350*/  LDS R12, [R7+-0x14] ;  /* 0xffffec00070c7984 */ /* 0x000fe80000000800 */
[----:B------:R-:W0:Y:S01]  /*0360*/  LDS R11, [R7+-0x18] ;  /* 0xffffe800070b7984 */ /* 0x000e220000000800 */
[----:B-1----:R-:W-:-:S03]  /*0370*/  IADD3 R16, PT, PT, R18, R19, R16 ;  /* 0x0000001312107210 */ /* 0x002fc60007ffe010 */
[----:B------:R-:W-:Y:S04]  /*0380*/  LDS R10, [R7+-0x1c] ;  /* 0xffffe400070a7984 */ /* 0x000fe80000000800 */
[----:B------:R1:W0:Y:S01]  /*0390*/  LDS R9, [R7+-0x20] ;  /* 0xffffe00007097984 */ /* 0x0002220000000800 */
[----:B--2---:R-:W-:-:S04]  /*03a0*/  IADD3 R16, PT, PT, R20, R21, R16 ;  /* 0x0000001514107210 */ /* 0x004fc80007ffe010 */
[----:B---3--:R-:W-:Y:S01]  /*03b0*/  IADD3 R16, PT, PT, R22, R23, R16 ;  /* 0x0000001716107210 */ /* 0x008fe20007ffe010 */
[----:B-1----:R-:W-:-:S03]  /*03c0*/  VIADD R7, R7, 0xffffffc0 ;  /* 0xffffffc007077836 */ /* 0x002fc60000000000 */
[----:B----4-:R-:W-:-:S04]  /*03d0*/  IADD3 R16, PT, PT, R24, R25, R16 ;  /* 0x0000001918107210 */ /* 0x010fc80007ffe010 */
[----:B-----5:R-:W-:-:S04]  /*03e0*/  IADD3 R13, PT, PT, R13, R14, R16 ;  /* 0x0000000e0d0d7210 */ /* 0x020fc80007ffe010 */
[----:B0-----:R-:W-:-:S04]  /*03f0*/  IADD3 R11, PT, PT, R11, R12, R13 ;  /* 0x0000000c0b0b7210 */ /* 0x001fc80007ffe00d */
[----:B------:R-:W-:Y:S01]  /*0400*/  IADD3 R15, PT, PT, R9, R10, R11 ;  /* 0x0000000a090f7210 */ /* 0x000fe20007ffe00b */
[----:B------:R-:W-:Y:S06]  /*0410*/  @P0 BRA `(.L_x_4) ;  /* 0xfffffffc008c0947 */ /* 0x000fec000383ffff */
.L_x_3:
[----:B------:R-:W-:Y:S05]  /*0420*/  BSYNC.RECONVERGENT B0 ;  /* 0x0000000000007941 */ /* 0x000fea0003800200 */
.L_x_2:
[----:B------:R-:W-:Y:S04]  /*0430*/  BSSY.RECONVERGENT B0, `(.L_x_5) ;  /* 0x000002b000007945 */ /* 0x000fe80003800200 */
[----:B------:R-:W-:Y:S05]  /*0440*/  @!P1 BRA `(.L_x_6) ;  /* 0x0000000000a49947 */ /* 0x000fea0003800000 */
[----:B------:R-:W-:Y:S01]  /*0450*/  ISETP.GE.U32.AND P0, PT, R5, 0x8, PT ;  /* 0x000000080500780c */ /* 0x000fe20003f06070 */
[----:B------:R-:W-:Y:S01]  /*0460*/  BSSY.RECONVERGENT B1, `(.L_x_7) ;  /* 0x0000012000017945 */ /* 0x000fe20003800200 */
[----:B------:R-:W-:-:S04]  /*0470*/  LOP3.LUT R16, R4, 0x7, RZ, 0xc0, !PT ;  /* 0x0000000704107812 */ /* 0x000fc800078ec0ff */
[----:B------:R-:W-:-:S07]  /*0480*/  ISETP.NE.AND P1, PT, R16, RZ, PT ;  /* 0x000000ff1000720c */ /* 0x000fce0003f25270 */
[----:B------:R-:W-:Y:S06]  /*0490*/  @!P0 BRA `(.L_x_8) ;  /* 0x0000000000388947 */ /* 0x000fec0003800000 */
[C---:B------:R-:W-:Y:S01]  /*04a0*/  LEA R5, R6.reuse, UR5, 0x2 ;  /* 0x0000000506057c11 */ /* 0x040fe2000f8e10ff */
[----:B------:R-:W-:-:S04]  /*04b0*/  VIADD R6, R6, 0xfffffff8 ;  /* 0xfffffff806067836 */ /* 0x000fc80000000000 */
[----:B0-----:R-:W-:Y:S04]  /*04c0*/  LDS R8, [R5] ;  /* 0x0000000005087984 */ /* 0x001fe80000000800 */
[----:B------:R-:W0:Y:S04]  /*04d0*/  LDS R7, [R5+-0x4] ;  /* 0xfffffc0005077984 */ /* 0x000e280000000800 */
[----:B------:R-:W-:Y:S04]  /*04e0*/  LDS R10, [R5+-0x8] ;  /* 0xfffff800050a7984 */ /* 0x000fe80000000800 */
[----:B------:R-:W1:Y:S04]  /*04f0*/  LDS R9, [R5+-0xc] ;  /* 0xfffff40005097984 */ /* 0x000e680000000800 */
[----:B------:R-:W-:Y:S04]  /*0500*/  LDS R12, [R5+-0x10] ;  /* 0xfffff000050c7984 */ /* 0x000fe80000000800 */
[----:B------:R-:W2:Y:S04]  /*0510*/  LDS R11, [R5+-0x14] ;  /* 0xffffec00050b7984 */ /* 0x000ea80000000800 */
[----:B------:R-:W-:Y:S04]  /*0520*/  LDS R14, [R5+-0x18] ;  /* 0xffffe800050e7984 */ /* 0x000fe80000000800 */
[----:B------:R-:W3:Y:S01]  /*0530*/  LDS R13, [R5+-0x1c] ;  /* 0xffffe400050d7984 */ /* 0x000ee20000000800 */
[----:B0-----:R-:W-:-:S04]  /*0540*/  IADD3 R7, PT, PT, R7, R8, R15 ;  /* 0x0000000807077210 */ /* 0x001fc80007ffe00f */
[----:B-1----:R-:W-:-:S04]  /*0550*/  IADD3 R7, PT, PT, R9, R10, R7 ;  /* 0x0000000a09077210 */ /* 0x002fc80007ffe007 */
[----:B--2---:R-:W-:-:S04]  /*0560*/  IADD3 R7, PT, PT, R11, R12, R7 ;  /* 0x0000000c0b077210 */ /* 0x004fc80007ffe007 */
[----:B---3--:R-:W-:-:S07]  /*0570*/  IADD3 R15, PT, PT, R13, R14, R7 ;  /* 0x0000000e0d0f7210 */ /* 0x008fce0007ffe007 */
.L_x_8:
[----:B------:R-:W-:Y:S05]  /*0580*/  BSYNC.RECONVERGENT B1 ;  /* 0x0000000000017941 */ /* 0x000fea0003800200 */
.L_x_7:
[----:B------:R-:W-:Y:S05]  /*0590*/  @!P1 BRA `(.L_x_6) ;  /* 0x0000000000509947 */ /* 0x000fea0003800000 */
[----:B------:R-:W-:Y:S02]  /*05a0*/  ISETP.GE.U32.AND P0, PT, R16, 0x4, PT ;  /* 0x000000041000780c */ /* 0x000fe40003f06070 */
[----:B------:R-:W-:-:S04]  /*05b0*/  LOP3.LUT R4, R4, 0x3, RZ, 0xc0, !PT ;  /* 0x0000000304047812 */ /* 0x000fc800078ec0ff */
[----:B------:R-:W-:-:S07]  /*05c0*/  ISETP.NE.AND P1, PT, R4, RZ, PT ;  /* 0x000000ff0400720c */ /* 0x000fce0003f25270 */
[C---:B------:R-:W-:Y:S01]  /*05d0*/  @P0 LEA R5, R6.reuse, UR5, 0x2 ;  /* 0x0000000506050c11 */ /* 0x040fe2000f8e10ff */
[----:B------:R-:W-:-:S04]  /*05e0*/  @P0 VIADD R6, R6, 0xfffffffc ;  /* 0xfffffffc06060836 */ /* 0x000fc80000000000 */
[----:B0-----:R-:W-:Y:S04]  /*05f0*/  @P0 LDS R8, [R5] ;  /* 0x0000000005080984 */ /* 0x001fe80000000800 */
[----:B------:R-:W0:Y:S04]  /*0600*/  @P0 LDS R7, [R5+-0x4] ;  /* 0xfffffc0005070984 */ /* 0x000e280000000800 */
[----:B------:R-:W-:Y:S04]  /*0610*/  @P0 LDS R10, [R5+-0x8] ;  /* 0xfffff800050a0984 */ /* 0x000fe80000000800 */
[----:B------:R-:W1:Y:S01]  /*0620*/  @P0 LDS R9, [R5+-0xc] ;  /* 0xfffff40005090984 */ /* 0x000e620000000800 */
[----:B0-----:R-:W-:-:S04]  /*0630*/  @P0 IADD3 R7, PT, PT, R7, R8, R15 ;  /* 0x0000000807070210 */ /* 0x001fc80007ffe00f */
[----:B-1----:R-:W-:Y:S01]  /*0640*/  @P0 IADD3 R15, PT, PT, R9, R10, R7 ;  /* 0x0000000a090f0210 */ /* 0x002fe20007ffe007 */
[----:B------:R-:W-:Y:S06]  /*0650*/  @!P1 BRA `(.L_x_6) ;  /* 0x0000000000209947 */ /* 0x000fec0003800000 */
[----:B------:R-:W-:Y:S01]  /*0660*/  LEA R5, R6, UR5, 0x2 ;  /* 0x0000000506057c11 */ /* 0x000fe2000f8e10ff */
[----:B------:R-:W-:-:S07]  /*0670*/  IMAD.MOV R4, RZ, RZ, -R4 ;  /* 0x000000ffff047224 */ /* 0x000fce00078e0a04 */
.L_x_9:
[----:B------:R0:W1:Y:S01]  /*0680*/  LDS R6, [R5] ;  /* 0x0000000005067984 */ /* 0x0000620000000800 */
[----:B------:R-:W-:-:S05]  /*0690*/  VIADD R4, R4, 0x1 ;  /* 0x0000000104047836 */ /* 0x000fca0000000000 */
[----:B------:R-:W-:Y:S01]  /*06a0*/  ISETP.NE.AND P0, PT, R4, RZ, PT ;  /* 0x000000ff0400720c */ /* 0x000fe20003f05270 */
[----:B0-----:R-:W-:Y:S02]  /*06b0*/  VIADD R5, R5, 0xfffffffc ;  /* 0xfffffffc05057836 */ /* 0x001fe40000000000 */
[----:B-1----:R-:W-:-:S10]  /*06c0*/  IMAD.IADD R15, R6, 0x1, R15 ;  /* 0x00000001060f7824 */ /* 0x002fd400078e020f */
[----:B------:R-:W-:Y:S05]  /*06d0*/  @P0 BRA `(.L_x_9) ;  /* 0xfffffffc00e80947 */ /* 0x000fea000383ffff */
.L_x_6:
[----:B------:R-:W-:Y:S05]  /*06e0*/  BSYNC.RECONVERGENT B0 ;  /* 0x0000000000007941 */ /* 0x000fea0003800200 */
.L_x_5:
[----:B------:R-:W-:Y:S01]  /*06f0*/  ULEA UR4, UR6, UR4, 0x18 ;  /* 0x0000000406047291 */ /* 0x000fe2000f8ec0ff */
[----:B------:R-:W-:Y:S01]  /*0700*/  LOP3.LUT P0, RZ, R3, R2, RZ, 0xfc, !PT ;  /* 0x0000000203ff7212 */ /* 0x000fe2000780fcff */
[----:B------:R-:W-:Y:S04]  /*0710*/  BSSY.RECONVERGENT B0, `(.L_x_10) ;  /* 0x0000346000007945 */ /* 0x000fe80003800200 */
[----:B0-----:R-:W-:-:S05]  /*0720*/  LEA R8, R0, UR4, 0x2 ;  /* 0x0000000400087c11 */ /* 0x001fca000f8e10ff */
[----:B------:R0:W-:Y:S01]  /*0730*/  STS [R8], R15 ;  /* 0x0000000f08007388 */ /* 0x0001e20000000800 */
[----:B------:R-:W-:Y:S06]  /*0740*/  BAR.SYNC.DEFER_BLOCKING 0x0 ;  /* 0x0000000000007b1d */ /* 0x000fec0000010000 */
[----:B------:R-:W-:Y:S05]  /*0750*/  @P0 BRA `(.L_x_11) ;  /* 0x0000003400040947 */ /* 0x000fea0003800000 */
[----:B------:R-:W1:Y:S01]  /*0760*/  LDS.128 R4, [UR4] ;  /* 0x00000004ff047984 */ /* 0x000e620008000c00 */
[----:B------:R-:W-:Y:S01]  /*0770*/  IMAD.MOV.U32 R2, RZ, RZ, RZ ;  /* 0x000000ffff027224 */ /* 0x000fe200078e00ff */
[----:B-1----:R-:W-:-:S13]  /*0780*/  ISETP.NE.AND P0, PT, R4, RZ, PT ;  /* 0x000000ff0400720c */ /* 0x002fda0003f05270 */
[----:B------:R-:W-:Y:S05]  /*0790*/  @P0 BRA `(.L_x_12) ;  /* 0x0000003000f00947 */ /* 0x000fea0003800000 */
[----:B------:R-:W-:Y:S01]  /*07a0*/  ISETP.NE.AND P0, PT, R5, RZ, PT ;  /* 0x000000ff0500720c */ /* 0x000fe20003f05270 */
[----:B------:R-:W-:-:S12]  /*07b0*/  IMAD.MOV.U32 R2, RZ, RZ, 0x1 ;  /* 0x00000001ff027424 */ /* 0x000fd800078e00ff */
[----:B------:R-:W-:Y:S05]  /*07c0*/  @P0 BRA `(.L_x_12) ;  /* 0x0000003000e40947 */ /* 0x000fea0003800000 */
[----:B------:R-:W-:Y:S01]  /*07d0*/  ISETP.NE.AND P0, PT, R6, RZ, PT ;  /* 0x000000ff0600720c */ /* 0x000fe20003f05270 */
[----:B------:R-:W-:-:S12]  /*07e0*/  IMAD.MOV.U32 R2, RZ, RZ, 0x2 ;  /* 0x00000002ff027424 */ /* 0x000fd800078e00ff */
[----:B------:R-:W-:Y:S05]  /*07f0*/  @P0 BRA `(.L_x_12) ;  /* 0x0000003000d80947 */ /* 0x000fea0003800000 */
[----:B------:R-:W-:Y:S01]  /*0800*/  ISETP.NE.AND P0, PT, R7, RZ, PT ;  /* 0x000000ff0700720c */ /* 0x000fe20003f05270 */
[----:B------:R-:W-:-:S12]  /*0810*/  IMAD.MOV.U32 R2, RZ, RZ, 0x3 ;  /* 0x00000003ff027424 */ /* 0x000fd800078e00ff */
[----:B------:R-:W-:Y:S05]  /*0820*/  @P0 BRA `(.L_x_12) ;  /* 0x0000003000cc0947 */ /* 0x000fea0003800000 */
[----:B------:R-:W1:Y:S01]  /*0830*/  LDS.128 R4, [UR4+0x10] ;  /* 0x00001004ff047984 */ /* 0x000e620008000c00 */
[----:B------:R-:W-:Y:S01]  /*0840*/  IMAD.MOV.U32 R2, RZ, RZ, 0x4 ;  /* 0x00000004ff027424 */ /* 0x000fe200078e00ff */
        /* <DEDUP_REMOVED lines=816> */
[----:B------:R-:W-:-:S07]  /*3b50*/  @!P0 IMAD.MOV.U32 R2, RZ, RZ, 0x100 ;  /* 0x00000100ff028424 */ /* 0x000fce00078e00ff */
.L_x_12:
[----:B------:R1:W-:Y:S02]  /*3b60*/  STS [UR4+0x800], R2 ;  /* 0x00080002ff007988 */ /* 0x0003e40008000804 */
.L_x_11:
[----:B------:R-:W-:Y:S05]  /*3b70*/  BSYNC.RECONVERGENT B0 ;  /* 0x0000000000007941 */ /* 0x000fea0003800200 */
.L_x_10:
[----:B------:R-:W-:Y:S01]  /*3b80*/  BAR.SYNC.DEFER_BLOCKING 0x0 ;  /* 0x0000000000007b1d */ /* 0x000fe20000010000 */
[----:B-1----:R-:W-:-:S05]  /*3b90*/  IMAD.MOV.U32 R2, RZ, RZ, RZ ;  /* 0x000000ffff027224 */ /* 0x002fca00078e00ff */
[----:B------:R-:W-:Y:S01]  /*3ba0*/  BSSY.RECONVERGENT B0, `(.L_x_13) ;  /* 0x0000021000007945 */ /* 0x000fe20003800200 */
[----:B------:R-:W1:Y:S02]  /*3bb0*/  LDS R3, [UR4+0x800] ;  /* 0x00080004ff037984 */ /* 0x000e640008000800 */
[----:B-1----:R-:W-:-:S13]  /*3bc0*/  ISETP.GT.AND P0, PT, R0, R3, PT ;  /* 0x000000030000720c */ /* 0x002fda0003f04270 */
[----:B------:R-:W-:Y:S05]  /*3bd0*/  @!P0 BRA `(.L_x_14) ;  /* 0x0000000000748947 */ /* 0x000fea0003800000 */
[----:B------:R-:W-:Y:S01]  /*3be0*/  LEA R9, R3, UR4, 0x2 ;  /* 0x0000000403097c11 */ /* 0x000fe2000f8e10ff */
[----:B------:R-:W1:Y:S01]  /*3bf0*/  LDCU UR5, c[0x0][0x388] ;  /* 0x00007100ff0577ac */ /* 0x000e620008000800 */
[----:B0-----:R-:W-:Y:S01]  /*3c00*/  LDS R8, [R8] ;  /* 0x0000000008087984 */ /* 0x001fe20000000800 */
[----:B------:R-:W-:Y:S03]  /*3c10*/  BSSY.RECONVERGENT B1, `(.L_x_15) ;  /* 0x0000018000017945 */ /* 0x000fe60003800200 */
[----:B------:R-:W0:Y:S02]  /*3c20*/  LDS R9, [R9] ;  /* 0x0000000009097984 */ /* 0x000e240000000800 */
[----:B0-----:R-:W-:Y:S01]  /*3c30*/  I2FP.F32.U32 R2, R9 ;  /* 0x0000000900027245 */ /* 0x001fe20000201000 */
[----:B------:R-:W-:-:S04]  /*3c40*/  IMAD.IADD R12, R8, 0x1, -R9 ;  /* 0x00000001080c7824 */ /* 0x000fc800078e0a09 */
[----:B-1----:R-:W-:Y:S01]  /*3c50*/  FADD R4, -R2, UR5 ;  /* 0x0000000502047e21 */ /* 0x002fe20008000100 */
[----:B------:R-:W-:-:S05]  /*3c60*/  IMAD.MOV.U32 R2, RZ, RZ, 0x1 ;  /* 0x00000001ff027424 */ /* 0x000fca00078e00ff */
[----:B------:R-:W0:Y:S08]  /*3c70*/  F2F.F64.F32 R4, R4 ;  /* 0x0000000400047310 */ /* 0x000e300000201800 */
[----:B0-----:R-:W0:Y:S02]  /*3c80*/  MUFU.RCP64H R3, R5 ;  /* 0x0000000500037308 */ /* 0x001e240000001800 */
[----:B0-----:R-:W-:-:S08]  /*3c90*/  DFMA R6, -R4, R2, 1 ;  /* 0x3ff000000406742b */ /* 0x001fd00000000102 */
[----:B------:R-:W-:Y:S02]  /*3ca0*/  DFMA R10, R6, R6, R6 ;  /* 0x00000006060a722b */ /* 0x000fe40000000006 */
[----:B------:R-:W0:Y:S06]  /*3cb0*/  I2F.F64.U32 R6, R12 ;  /* 0x0000000c00067312 */ /* 0x000e2c0000201800 */
[----:B------:R-:W-:-:S08]  /*3cc0*/  DFMA R10, R2, R10, R2 ;  /* 0x0000000a020a722b */ /* 0x000fd00000000002 */
[----:B------:R-:W-:Y:S02]  /*3cd0*/  DFMA R2, -R4, R10, 1 ;  /* 0x3ff000000402742b */ /* 0x000fe4000000010a */
[----:B0-----:R-:W-:-:S06]  /*3ce0*/  DMUL R6, R6, 255 ;  /* 0x406fe00006067828 */ /* 0x001fcc0000000000 */
[----:B------:R-:W-:-:S04]  /*3cf0*/  DFMA R2, R10, R2, R10 ;  /* 0x000000020a02722b */ /* 0x000fc8000000000a */
[----:B------:R-:W-:-:S04]  /*3d00*/  FSETP.GEU.AND P1, PT, |R7|, 6.5827683646048100446e-37, PT ;  /* 0x036000000700780b */ /* 0x000fc80003f2e200 */
[----:B------:R-:W-:-:S08]  /*3d10*/  DMUL R8, R6, R2 ;  /* 0x0000000206087228 */ /* 0x000fd00000000000 */
[----:B------:R-:W-:-:S08]  /*3d20*/  DFMA R10, -R4, R8, R6 ;  /* 0x00000008040a722b */ /* 0x000fd00000000106 */
[----:B------:R-:W-:-:S10]  /*3d30*/  DFMA R2, R2, R10, R8 ;  /* 0x0000000a0202722b */ /* 0x000fd40000000008 */
[----:B------:R-:W-:-:S05]  /*3d40*/  FFMA R8, RZ, R5, R3 ;  /* 0x00000005ff087223 */ /* 0x000fca0000000003 */
[----:B------:R-:W-:-:S13]  /*3d50*/  FSETP.GT.AND P0, PT, |R8|, 1.469367938527859385e-39, PT ;  /* 0x001000000800780b */ /* 0x000fda0003f04200 */
[----:B------:R-:W-:Y:S05]  /*3d60*/  @P0 BRA P1, `(.L_x_16) ;  /* 0x0000000000080947 */ /* 0x000fea0000800000 */
[----:B------:R-:W-:-:S07]  /*3d70*/  MOV R8, 0x3d90 ;  /* 0x00003d9000087802 */ /* 0x000fce0000000f00 */
[----:B------:R-:W-:Y:S05]  /*3d80*/  CALL.REL.NOINC `($__internal_0_$__cuda_sm20_div_rn_f64_full) ;  /* 0x0000000000307944 */ /* 0x000fea0003c00000 */
.L_x_16:
[----:B------:R-:W-:Y:S05]  /*3d90*/  BSYNC.RECONVERGENT B1 ;  /* 0x0000000000017941 */ /* 0x000fea0003800200 */
.L_x_15:
[----:B------:R1:W2:Y:S02]  /*3da0*/  F2F.F32.F64 R2, R2 ;  /* 0x0000000200027310 */ /* 0x0002a40000301000 */
.L_x_14:
[----:B------:R-:W-:Y:S05]  /*3db0*/  BSYNC.RECONVERGENT B0 ;  /* 0x0000000000007941 */ /* 0x000fea0003800200 */
.L_x_13:
[----:B-1----:R-:W-:Y:S01]  /*3dc0*/  IMAD.MOV.U32 R3, RZ, RZ, 0x3f000000 ;  /* 0x3f000000ff037424 */ /* 0x002fe200078e00ff */
[----:B------:R-:W1:Y:S04]  /*3dd0*/  LDCU.64 UR6, c[0x0][0x390] ;  /* 0x00007200ff0677ac */ /* 0x000e680008000a00 */
[----:B--2---:R-:W-:-:S05]  /*3de0*/  LOP3.LUT R3, R3, 0x80000000, R2, 0xb8, !PT ;  /* 0x8000000003037812 */ /* 0x004fca00078eb802 */
[----:B------:R-:W-:-:S04]  /*3df0*/  FADD.RZ R4, R3, R2 ;  /* 0x0000000203047221 */ /* 0x000fc8000000c000 */
[----:B------:R-:W2:Y:S01]  /*3e00*/  F2I.U32.TRUNC.NTZ R5, R4 ;  /* 0x0000000400057305 */ /* 0x000ea2000020f000 */
[----:B-1----:R-:W-:-:S04]  /*3e10*/  IADD3 R2, P0, PT, R0, UR6, RZ ;  /* 0x0000000600027c10 */ /* 0x002fc8000ff1e0ff */
[----:B------:R-:W-:-:S05]  /*3e20*/  LEA.HI.X.SX32 R3, R0, UR7, 0x1, P0 ;  /* 0x0000000700037c11 */ /* 0x000fca00080f0eff */
[----:B--2---:R-:W-:Y:S01]  /*3e30*/  STG.E.U8 desc[UR8][R2.64], R5 ;  /* 0x0000000502007986 */ /* 0x004fe2000c101108 */
[----:B------:R-:W-:Y:S05]  /*3e40*/  EXIT ;  /* 0x000000000000794d */ /* 0x000fea0003800000 */
        .weak           $__internal_0_$__cuda_sm20_div_rn_f64_full
        .type           $__internal_0_$__cuda_sm20_div_rn_f64_full,@function
        .size           $__internal_0_$__cuda_sm20_div_rn_f64_full,(.L_x_46 - $__internal_0_$__cuda_sm20_div_rn_f64_full)
$__internal_0_$__cuda_sm20_div_rn_f64_full:
[C---:B------:R-:W-:Y:S01]  /*3e50*/  FSETP.GEU.AND P0, PT, |R5|.reuse, 1.469367938527859385e-39, PT ;  /* 0x001000000500780b */ /* 0x040fe20003f0e200 */
[----:B------:R-:W-:Y:S01]  /*3e60*/  IMAD.MOV.U32 R10, RZ, RZ, 0x1 ;  /* 0x00000001ff0a7424 */ /* 0x000fe200078e00ff */
[----:B------:R-:W-:Y:S01]  /*3e70*/  LOP3.LUT R2, R5, 0x800fffff, RZ, 0xc0, !PT ;  /* 0x800fffff05027812 */ /* 0x000fe200078ec0ff */
[----:B------:R-:W-:Y:S01]  /*3e80*/  IMAD.MOV.U32 R9, RZ, RZ, 0x1ca00000 ;  /* 0x1ca00000ff097424 */ /* 0x000fe200078e00ff */
[C---:B------:R-:W-:Y:S01]  /*3e90*/  FSETP.GEU.AND P2, PT, |R7|.reuse, 1.469367938527859385e-39, PT ;  /* 0x001000000700780b */ /* 0x040fe20003f4e200 */
[----:B------:R-:W-:Y:S01]  /*3ea0*/  BSSY.RECONVERGENT B2, `(.L_x_17) ;  /* 0x0000053000027945 */ /* 0x000fe20003800200 */
[----:B------:R-:W-:Y:S01]  /*3eb0*/  LOP3.LUT R3, R2, 0x3ff00000, RZ, 0xfc, !PT ;  /* 0x3ff0000002037812 */ /* 0x000fe200078efcff */
[----:B------:R-:W-:Y:S01]  /*3ec0*/  IMAD.MOV.U32 R2, RZ, RZ, R4 ;  /* 0x000000ffff027224 */ /* 0x000fe200078e0004 */
[----:B------:R-:W-:Y:S02]  /*3ed0*/  LOP3.LUT R12, R7, 0x7ff00000, RZ, 0xc0, !PT ;  /* 0x7ff00000070c7812 */ /* 0x000fe400078ec0ff */
[----:B------:R-:W-:-:S03]  /*3ee0*/  LOP3.LUT R13, R5, 0x7ff00000, RZ, 0xc0, !PT ;  /* 0x7ff00000050d7812 */ /* 0x000fc600078ec0ff */
[----:B------:R-:W-:Y:S01]  /*3ef0*/  @!P0 DMUL R2, R4, 8.98846567431157953865e+307 ;  /* 0x7fe0000004028828 */ /* 0x000fe20000000000 */
[C---:B------:R-:W-:Y:S01]  /*3f00*/  ISETP.GE.U32.AND P1, PT, R12.reuse, R13, PT ;  /* 0x0000000d0c00720c */ /* 0x040fe20003f26070 */
[----:B------:R-:W-:Y:S02]  /*3f10*/  IMAD.MOV.U32 R21, RZ, RZ, R12 ;  /* 0x000000ffff157224 */ /* 0x000fe400078e000c */
[----:B------:R-:W-:Y:S01]  /*3f20*/  @!P2 LOP3.LUT R17, R5, 0x7ff00000, RZ, 0xc0, !PT ;  /* 0x7ff000000511a812 */ /* 0x000fe200078ec0ff */
[----:B------:R-:W-:Y:S01]  /*3f30*/  @!P2 IMAD.MOV.U32 R16, RZ, RZ, RZ ;  /* 0x000000ffff10a224 */ /* 0x000fe200078e00ff */
[----:B------:R-:W0:Y:S01]  /*3f40*/  MUFU.RCP64H R11, R3 ;  /* 0x00000003000b7308 */ /* 0x000e220000001800 */
[----:B------:R-:W-:Y:S01]  /*3f50*/  IMAD.MOV.U32 R20, RZ, RZ, R13 ;  /* 0x000000ffff147224 */ /* 0x000fe200078e000d */
[----:B------:R-:W-:Y:S02]  /*3f60*/  @!P2 ISETP.GE.U32.AND P3, PT, R12, R17, PT ;  /* 0x000000110c00a20c */ /* 0x000fe40003f66070 */
[----:B------:R-:W-:-:S02]  /*3f70*/  SEL R17, R9, 0x63400000, !P1 ;  /* 0x6340000009117807 */ /* 0x000fc40004800000 */
[----:B------:R-:W-:Y:S02]  /*3f80*/  @!P2 SEL R19, R9, 0x63400000, !P3 ;  /* 0x634000000913a807 */ /* 0x000fe40005800000 */
[----:B------:R-:W-:Y:S02]  /*3f90*/  @!P0 LOP3.LUT R20, R3, 0x7ff00000, RZ, 0xc0, !PT ;  /* 0x7ff0000003148812 */ /* 0x000fe400078ec0ff */
[----:B------:R-:W-:-:S03]  /*3fa0*/  @!P2 LOP3.LUT R19, R19, 0x80000000, R7, 0xf8, !PT ;  /* 0x800000001313a812 */ /* 0x000fc600078ef807 */
[----:B------:R-:W-:Y:S01]  /*3fb0*/  VIADD R22, R20, 0xffffffff ;  /* 0xffffffff14167836 */ /* 0x000fe20000000000 */
[----:B0-----:R-:W-:-:S08]  /*3fc0*/  DFMA R14, R10, -R2, 1 ;  /* 0x3ff000000a0e742b */ /* 0x001fd00000000802 */
[----:B------:R-:W-:-:S08]  /*3fd0*/  DFMA R14, R14, R14, R14 ;  /* 0x0000000e0e0e722b */ /* 0x000fd0000000000e */
[----:B------:R-:W-:Y:S01]  /*3fe0*/  DFMA R14, R10, R14, R10 ;  /* 0x0000000e0a0e722b */ /* 0x000fe2000000000a */
[----:B------:R-:W-:Y:S01]  /*3ff0*/  LOP3.LUT R11, R17, 0x800fffff, R7, 0xf8, !PT ;  /* 0x800fffff110b7812 */ /* 0x000fe200078ef807 */
[----:B------:R-:W-:Y:S01]  /*4000*/  IMAD.MOV.U32 R10, RZ, RZ, R6 ;  /* 0x000000ffff0a7224 */ /* 0x000fe200078e0006 */
[----:B------:R-:W-:-:S05]  /*4010*/  @!P2 LOP3.LUT R17, R19, 0x100000, RZ, 0xfc, !PT ;  /* 0x001000001311a812 */ /* 0x000fca00078efcff */
[----:B------:R-:W-:Y:S02]  /*4020*/  DFMA R18, R14, -R2, 1 ;  /* 0x3ff000000e12742b */ /* 0x000fe40000000802 */
[----:B------:R-:W-:-:S06]  /*4030*/  @!P2 DFMA R10, R10, 2, -R16 ;  /* 0x400000000a0aa82b */ /* 0x000fcc0000000810 */
[----:B------:R-:W-:-:S04]  /*4040*/  DFMA R14, R14, R18, R14 ;  /* 0x000000120e0e722b */ /* 0x000fc8000000000e */
[----:B------:R-:W-:-:S04]  /*4050*/  @!P2 LOP3.LUT R21, R11, 0x7ff00000, RZ, 0xc0, !PT ;  /* 0x7ff000000b15a812 */ /* 0x000fc800078ec0ff */
[----:B------:R-:W-:Y:S01]  /*4060*/  DMUL R16, R14, R10 ;  /* 0x0000000a0e107228 */ /* 0x000fe20000000000 */
[----:B------:R-:W-:-:S05]  /*4070*/  VIADD R13, R21, 0xffffffff ;  /* 0xffffffff150d7836 */ /* 0x000fca0000000000 */
[----:B------:R-:W-:Y:S02]  /*4080*/  ISETP.GT.U32.AND P0, PT, R13, 0x7feffffe, PT ;  /* 0x7feffffe0d00780c */ /* 0x000fe40003f04070 */
[----:B------:R-:W-:Y:S02]  /*4090*/  DFMA R18, R16, -R2, R10 ;  /* 0x800000021012722b */ /* 0x000fe4000000000a */
[----:B------:R-:W-:-:S06]  /*40a0*/  ISETP.GT.U32.OR P0, PT, R22, 0x7feffffe, P0 ;  /* 0x7feffffe1600780c */ /* 0x000fcc0000704470 */
[----:B------:R-:W-:-:S07]  /*40b0*/  DFMA R14, R14, R18, R16 ;  /* 0x000000120e0e722b */ /* 0x000fce0000000010 */
[----:B------:R-:W-:Y:S05]  /*40c0*/  @P0 BRA `(.L_x_18) ;  /* 0x00000000006c0947 */ /* 0x000fea0003800000 */
[----:B------:R-:W-:-:S04]  /*40d0*/  LOP3.LUT R7, R5, 0x7ff00000, RZ, 0xc0, !PT ;  /* 0x7ff0000005077812 */ /* 0x000fc800078ec0ff */
[CC--:B------:R-:W-:Y:S02]  /*40e0*/  VIADDMNMX R6, R12.reuse, -R7.reuse, 0xb9600000, !PT ;  /* 0xb96000000c067446 */ /* 0x0c0fe40007800907 */
[----:B------:R-:W-:Y:S02]  /*40f0*/  ISETP.GE.U32.AND P0, PT, R12, R7, PT ;  /* 0x000000070c00720c */ /* 0x000fe40003f06070 */
[----:B------:R-:W-:Y:S02]  /*4100*/  VIMNMX R6, PT, PT, R6, 0x46a00000, PT ;  /* 0x46a0000006067848 */ /* 0x000fe40003fe0100 */
[----:B------:R-:W-:-:S05]  /*4110*/  SEL R9, R9, 0x63400000, !P0 ;  /* 0x6340000009097807 */ /* 0x000fca0004000000 */
[----:B------:R-:W-:Y:S02]  /*4120*/  IMAD.IADD R9, R6, 0x1, -R9 ;  /* 0x0000000106097824 */ /* 0x000fe400078e0a09 */
[----:B------:R-:W-:Y:S02]  /*4130*/  IMAD.MOV.U32 R6, RZ, RZ, RZ ;  /* 0x000000ffff067224 */ /* 0x000fe400078e00ff */
[----:B------:R-:W-:-:S06]  /*4140*/  VIADD R7, R9, 0x7fe00000 ;  /* 0x7fe0000009077836 */ /* 0x000fcc0000000000 */
[----:B------:R-:W-:-:S10]  /*4150*/  DMUL R12, R14, R6 ;  /* 0x000000060e0c7228 */ /* 0x000fd40000000000 */
[----:B------:R-:W-:-:S13]  /*4160*/  FSETP.GTU.AND P0, PT, |R13|, 1.469367938527859385e-39, PT ;  /* 0x001000000d00780b */ /* 0x000fda0003f0c200 */
[----:B------:R-:W-:Y:S05]  /*4170*/  @P0 BRA `(.L_x_19) ;  /* 0x0000000000940947 */ /* 0x000fea0003800000 */
[----:B------:R-:W-:Y:S01]  /*4180*/  DFMA R2, R14, -R2, R10 ;  /* 0x800000020e02722b */ /* 0x000fe2000000000a */
[----:B------:R-:W-:-:S09]  /*4190*/  IMAD.MOV.U32 R6, RZ, RZ, RZ ;  /* 0x000000ffff067224 */ /* 0x000fd200078e00ff */
[C---:B------:R-:W-:Y:S02]  /*41a0*/  FSETP.NEU.AND P0, PT, R3.reuse, RZ, PT ;  /* 0x000000ff0300720b */ /* 0x040fe40003f0d000 */
[----:B------:R-:W-:-:S04]  /*41b0*/  LOP3.LUT R5, R3, 0x80000000, R5, 0x48, !PT ;  /* 0x8000000003057812 */ /* 0x000fc800078e4805 */
[----:B------:R-:W-:-:S07]  /*41c0*/  LOP3.LUT R7, R5, R7, RZ, 0xfc, !PT ;  /* 0x0000000705077212 */ /* 0x000fce00078efcff */
[----:B------:R-:W-:Y:S05]  /*41d0*/  @!P0 BRA `(.L_x_19) ;  /* 0x00000000007c8947 */ /* 0x000fea0003800000 */
[----:B------:R-:W-:Y:S01]  /*41e0*/  IMAD.MOV R3, RZ, RZ, -R9 ;  /* 0x000000ffff037224 */ /* 0x000fe200078e0a09 */
[----:B------:R-:W-:Y:S01]  /*41f0*/  DMUL.RP R6, R14, R6 ;  /* 0x000000060e067228 */ /* 0x000fe20000008000 */
[----:B------:R-:W-:Y:S01]  /*4200*/  IMAD.MOV.U32 R2, RZ, RZ, RZ ;  /* 0x000000ffff027224 */ /* 0x000fe200078e00ff */
[----:B------:R-:W-:-:S05]  /*4210*/  IADD3 R9, PT, PT, -R9, -0x43300000, RZ ;  /* 0xbcd0000009097810 */ /* 0x000fca0007ffe1ff */
[----:B------:R-:W-:-:S03]  /*4220*/  DFMA R2, R12, -R2, R14 ;  /* 0x800000020c02722b */ /* 0x000fc6000000000e */
[----:B------:R-:W-:-:S07]  /*4230*/  LOP3.LUT R5, R7, R5, RZ, 0x3c, !PT ;  /* 0x0000000507057212 */ /* 0x000fce00078e3cff */
[----:B------:R-:W-:-:S04]  /*4240*/  FSETP.NEU.AND P0, PT, |R3|, R9, PT ;  /* 0x000000090300720b */ /* 0x000fc80003f0d200 */
[----:B------:R-:W-:Y:S02]  /*4250*/  FSEL R12, R6, R12, !P0 ;  /* 0x0000000c060c7208 */ /* 0x000fe40004000000 */
[----:B------:R-:W-:Y:S01]  /*4260*/  FSEL R13, R5, R13, !P0 ;  /* 0x0000000d050d7208 */ /* 0x000fe20004000000 */
[----:B------:R-:W-:Y:S06]  /*4270*/  BRA `(.L_x_19) ;  /* 0x0000000000547947 */ /* 0x000fec0003800000 */
.L_x_18:
[----:B------:R-:W-:-:S14]  /*4280*/  DSETP.NAN.AND P0, PT, R6, R6, PT ;  /* 0x000000060600722a */ /* 0x000fdc0003f08000 */
[----:B------:R-:W-:Y:S05]  /*4290*/  @P0 BRA `(.L_x_20) ;  /* 0x0000000000440947 */ /* 0x000fea0003800000 */
[----:B------:R-:W-:-:S14]  /*42a0*/  DSETP.NAN.AND P0, PT, R4, R4, PT ;  /* 0x000000040400722a */ /* 0x000fdc0003f08000 */
[----:B------:R-:W-:Y:S05]  /*42b0*/  @P0 BRA `(.L_x_21) ;  /* 0x0000000000300947 */ /* 0x000fea0003800000 */
[----:B------:R-:W-:Y:S01]  /*42c0*/  ISETP.NE.AND P0, PT, R21, R20, PT ;  /* 0x000000141500720c */ /* 0x000fe20003f05270 */
[----:B------:R-:W-:Y:S02]  /*42d0*/  IMAD.MOV.U32 R12, RZ, RZ, 0x0 ;  /* 0x00000000ff0c7424 */ /* 0x000fe400078e00ff */
[----:B------:R-:W-:-:S10]  /*42e0*/  IMAD.MOV.U32 R13, RZ, RZ, -0x80000 ;  /* 0xfff80000ff0d7424 */ /* 0x000fd400078e00ff */
[----:B------:R-:W-:Y:S05]  /*42f0*/  @!P0 BRA `(.L_x_19) ;  /* 0x0000000000348947 */ /* 0x000fea0003800000 */
[----:B------:R-:W-:Y:S02]  /*4300*/  ISETP.NE.AND P0, PT, R21, 0x7ff00000, PT ;  /* 0x7ff000001500780c */ /* 0x000fe40003f05270 */
[----:B------:R-:W-:Y:S02]  /*4310*/  LOP3.LUT R13, R7, 0x80000000, R5, 0x48, !PT ;  /* 0x80000000070d7812 */ /* 0x000fe400078e4805 */
[----:B------:R-:W-:-:S13]  /*4320*/  ISETP.EQ.OR P0, PT, R20, RZ, !P0 ;  /* 0x000000ff1400720c */ /* 0x000fda0004702670 */
[----:B------:R-:W-:Y:S01]  /*4330*/  @P0 LOP3.LUT R2, R13, 0x7ff00000, RZ, 0xfc, !PT ;  /* 0x7ff000000d020812 */ /* 0x000fe200078efcff */
[----:B------:R-:W-:Y:S02]  /*4340*/  @!P0 IMAD.MOV.U32 R12, RZ, RZ, RZ ;  /* 0x000000ffff0c8224 */ /* 0x000fe400078e00ff */
[----:B------:R-:W-:Y:S02]  /*4350*/  @P0 IMAD.MOV.U32 R12, RZ, RZ, RZ ;  /* 0x000000ffff0c0224 */ /* 0x000fe400078e00ff */
[----:B------:R-:W-:Y:S01]  /*4360*/  @P0 IMAD.MOV.U32 R13, RZ, RZ, R2 ;  /* 0x000000ffff0d0224 */ /* 0x000fe200078e0002 */
[----:B------:R-:W-:Y:S06]  /*4370*/  BRA `(.L_x_19) ;  /* 0x0000000000147947 */ /* 0x000fec0003800000 */
.L_x_21:
[----:B------:R-:W-:Y:S01]  /*4380*/  LOP3.LUT R13, R5, 0x80000, RZ, 0xfc, !PT ;  /* 0x00080000050d7812 */ /* 0x000fe200078efcff */
[----:B------:R-:W-:Y:S01]  /*4390*/  IMAD.MOV.U32 R12, RZ, RZ, R4 ;  /* 0x000000ffff0c7224 */ /* 0x000fe200078e0004 */
[----:B------:R-:W-:Y:S06]  /*43a0*/  BRA `(.L_x_19) ;  /* 0x0000000000087947 */ /* 0x000fec0003800000 */
.L_x_20:
[----:B------:R-:W-:Y:S01]  /*43b0*/  LOP3.LUT R13, R7, 0x80000, RZ, 0xfc, !PT ;  /* 0x00080000070d7812 */ /* 0x000fe200078efcff */
[----:B------:R-:W-:-:S07]  /*43c0*/  IMAD.MOV.U32 R12, RZ, RZ, R6 ;  /* 0x000000ffff0c7224 */ /* 0x000fce00078e0006 */
.L_x_19:
[----:B------:R-:W-:Y:S05]  /*43d0*/  BSYNC.RECONVERGENT B2 ;  /* 0x0000000000027941 */ /* 0x000fea0003800200 */
.L_x_17:
[----:B------:R-:W-:Y:S02]  /*43e0*/  IMAD.MOV.U32 R9, RZ, RZ, 0x0 ;  /* 0x00000000ff097424 */ /* 0x000fe400078e00ff */
[----:B------:R-:W-:Y:S02]  /*43f0*/  IMAD.MOV.U32 R2, RZ, RZ, R12 ;  /* 0x000000ffff027224 */ /* 0x000fe400078e000c */
[----:B------:R-:W-:Y:S01]  /*4400*/  IMAD.MOV.U32 R3, RZ, RZ, R13 ;  /* 0x000000ffff037224 */ /* 0x000fe200078e000d */
[----:B------:R-:W-:Y:S06]  /*4410*/  RET.REL.NODEC R8 `(_Z6genLUTPjfPh) ;  /* 0xffffffb808f87950 */ /* 0x000fec0003c3ffff */
.L_x_22:
        /* <DEDUP_REMOVED lines=14> */
.L_x_46:


//--------------------- .text._Z8genHist2PhiPj    --------------------------
	.section	.text._Z8genHist2PhiPj,"ax",@progbits
	.align	128
        .global         _Z8genHist2PhiPj
        .type           _Z8genHist2PhiPj,@function
        .size           _Z8genHist2PhiPj,(.L_x_50 - _Z8genHist2PhiPj)
        .other          _Z8genHist2PhiPj,@"STO_CUDA_ENTRY STV_DEFAULT"
_Z8genHist2PhiPj:
.text._Z8genHist2PhiPj:
        /* <DEDUP_REMOVED lines=9> */
[----:B------:R-:W1:Y:S01]  /*0090*/  LDC.64 R2, c[0x0][0x390] ;  /* 0x0000e400ff027b82 */ /* 0x000e620000000a00 */
[----:B------:R-:W2:Y:S01]  /*00a0*/  LDCU.64 UR4, c[0x0][0x358] ;  /* 0x00006b00ff0477ac */ /* 0x000ea20008000a00 */
[----:B0-----:R-:W-:-:S04]  /*00b0*/  IADD3 R4, P0, PT, R0, UR6, RZ ;  /* 0x0000000600047c10 */ /* 0x001fc8000ff1e0ff */
[----:B------:R-:W-:-:S06]  /*00c0*/  LEA.HI.X.SX32 R5, R0, UR7, 0x1, P0 ;  /* 0x0000000700057c11 */ /* 0x000fcc00080f0eff */
[----:B--2---:R-:W1:Y:S01]  /*00d0*/  LDG.E.U8 R5, desc[UR4][R4.64] ;  /* 0x0000000404057981 */ /* 0x004e62000c1e1100 */
[----:B------:R-:W-:Y:S02]  /*00e0*/  HFMA2 R7, -RZ, RZ, 0, 5.9604644775390625e-08 ;  /* 0x00000001ff077431 */ /* 0x000fe400000001ff */
[----:B-1----:R-:W-:-:S05]  /*00f0*/  IMAD.WIDE.U32 R2, R5, 0x4, R2 ;  /* 0x0000000405027825 */ /* 0x002fca00078e0002 */
[----:B------:R-:W-:Y:S01]  /*0100*/  REDG.E.ADD.STRONG.GPU desc[UR4][R2.64], R7 ;  /* 0x000000070200798e */ /* 0x000fe2000c12e104 */
[----:B------:R-:W-:Y:S05]  /*0110*/  EXIT ;  /* 0x000000000000794d */ /* 0x000fea0003800000 */
.L_x_23:
        /* <DEDUP_REMOVED lines=14> */
.L_x_50:


//--------------------- .text._Z7genHistPyPj      --------------------------
	.section	.text._Z7genHistPyPj,"ax",@progbits
	.align	128
        .global         _Z7genHistPyPj
        .type           _Z7genHistPyPj,@function
        .size           _Z7genHistPyPj,(.L_x_51 - _Z7genHistPyPj)
        .other          _Z7genHistPyPj,@"STO_CUDA_ENTRY STV_DEFAULT"
_Z7genHistPyPj:
.text._Z7genHistPyPj:
[----:B------:R-:W-:Y:S01]  /*0000*/  LDC R1, c[0x0][0x37c] ;  /* 0x0000df00ff017b82 */ /* 0x000fe20000000800 */
[----:B------:R-:W0:Y:S07]  /*0010*/  S2R R0, SR_TID.X ;  /* 0x0000000000007919 */ /* 0x000e2e0000002100 */
[----:B------:R-:W0:Y:S01]  /*0020*/  S2UR UR6, SR_CTAID.X ;  /* 0x00000000000679c3 */ /* 0x000e220000002500 */
[----:B------:R-:W1:Y:S07]  /*0030*/  LDCU.64 UR4, c[0x0][0x358] ;  /* 0x00006b00ff0477ac */ /* 0x000e6e0008000a00 */
[----:B------:R-:W0:Y:S08]  /*0040*/  LDC R5, c[0x0][0x360] ;  /* 0x0000d800ff057b82 */ /* 0x000e300000000800 */
[----:B------:R-:W2:Y:S01]  /*0050*/  LDC.64 R2, c[0x0][0x380] ;  /* 0x0000e000ff027b82 */ /* 0x000ea20000000a00 */
[----:B0-----:R-:W-:-:S04]  /*0060*/  IMAD R5, R5, UR6, R0 ;  /* 0x0000000605057c24 */ /* 0x001fc8000f8e0200 */
[----:B--2---:R-:W-:-:S06]  /*0070*/  IMAD.WIDE R2, R5, 0x8, R2 ;  /* 0x0000000805027825 */ /* 0x004fcc00078e0202 */
[----:B-1----:R-:W2:Y:S01]  /*0080*/  LDG.E.64 R2, desc[UR4][R2.64] ;  /* 0x0000000402027981 */ /* 0x002ea2000c1e1b00 */
[----:B------:R-:W-:Y:S01]  /*0090*/  BSSY.RECONVERGENT B0, `(.L_x_24) ;  /* 0x0000012000007945 */ /* 0x000fe20003800200 */
[----:B------:R-:W-:Y:S01]  /*00a0*/  IMAD.MOV.U32 R9, RZ, RZ, 0x2 ;  /* 0x00000002ff097424 */ /* 0x000fe200078e00ff */
[--C-:B--2---:R-:W-:Y:S02]  /*00b0*/  SHF.R.U32.HI R6, RZ, 0x18, R3.reuse ;  /* 0x00000018ff067819 */ /* 0x104fe40000011603 */
[--C-:B------:R-:W-:Y:S02]  /*00c0*/  SHF.R.U32.HI R11, RZ, 0x10, R3.reuse ;  /* 0x00000010ff0b7819 */ /* 0x100fe40000011603 */
[----:B------:R-:W-:Y:S02]  /*00d0*/  PRMT R5, R6, 0x9910, RZ ;  /* 0x0000991006057816 */ /* 0x000fe400000000ff */
[----:B------:R-:W-:Y:S02]  /*00e0*/  LOP3.LUT R0, R11, 0xff, RZ, 0xc0, !PT ;  /* 0x000000ff0b007812 */ /* 0x000fe400078ec0ff */
[----:B------:R-:W-:-:S02]  /*00f0*/  SHF.R.U32.HI R12, RZ, 0x8, R3 ;  /* 0x00000008ff0c7819 */ /* 0x000fc40000011603 */
[----:B------:R-:W-:Y:S02]  /*0100*/  ISETP.NE.AND P0, PT, R5, R0, PT ;  /* 0x000000000500720c */ /* 0x000fe40003f05270 */
[----:B------:R-:W-:Y:S02]  /*0110*/  LOP3.LUT R10, R12, 0xff, RZ, 0xc0, !PT ;  /* 0x000000ff0c0a7812 */ /* 0x000fe400078ec0ff */
[----:B------:R-:W-:-:S09]  /*0120*/  PRMT R8, R6, 0x7610, R8 ;  /* 0x0000761006087816 */ /* 0x000fd20000000008 */
[----:B------:R-:W-:Y:S05]  /*0130*/  @!P0 BRA `(.L_x_25) ;  /* 0x00000000001c8947 */ /* 0x000fea0003800000 */
[----:B------:R-:W0:Y:S01]  /*0140*/  LDCU.64 UR6, c[0x0][0x388] ;  /* 0x00007100ff0677ac */ /* 0x000e220008000a00 */
[----:B------:R-:W-:Y:S01]  /*0150*/  IMAD.MOV.U32 R7, RZ, RZ, 0x1 ;  /* 0x00000001ff077424 */ /* 0x000fe200078e00ff */
[----:B0-----:R-:W-:-:S04]  /*0160*/  LEA R4, P0, R6, UR6, 0x2 ;  /* 0x0000000606047c11 */ /* 0x001fc8000f8010ff */
[----:B------:R-:W-:-:S05]  /*0170*/  LEA.HI.X R5, R6, UR7, RZ, 0x2, P0 ;  /* 0x0000000706057c11 */ /* 0x000fca00080f14ff */
[----:B------:R0:W-:Y:S01]  /*0180*/  REDG.E.ADD.STRONG.GPU desc[UR4][R4.64], R7 ;  /* 0x000000070400798e */ /* 0x0001e2000c12e104 */
[----:B------:R-:W-:Y:S01]  /*0190*/  PRMT R8, R11, 0x7610, R8 ;  /* 0x000076100b087816 */ /* 0x000fe20000000008 */
[----:B------:R-:W-:-:S07]  /*01a0*/  IMAD.MOV.U32 R9, RZ, RZ, 0x1 ;  /* 0x00000001ff097424 */ /* 0x000fce00078e00ff */
.L_x_25:
[----:B------:R-:W-:Y:S05]  /*01b0*/  BSYNC.RECONVERGENT B0 ;  /* 0x0000000000007941 */ /* 0x000fea0003800200 */
.L_x_24:
[----:B0-----:R-:W-:Y:S01]  /*01c0*/  LOP3.LUT R5, R8, 0xff, RZ, 0xc0, !PT ;  /* 0x000000ff08057812 */ /* 0x001fe200078ec0ff */
[----:B------:R-:W-:Y:S01]  /*01d0*/  BSSY.RECONVERGENT B0, `(.L_x_26) ;  /* 0x000000f000007945 */ /* 0x000fe20003800200 */
[C-C-:B------:R-:W-:Y:S02]  /*01e0*/  SHF.R.U64 R6, R2.reuse, 0x10, R3.reuse ;  /* 0x0000001002067819 */ /* 0x140fe40000001203 */
[----:B------:R-:W-:Y:S02]  /*01f0*/  ISETP.NE.AND P0, PT, R5, R10, PT ;  /* 0x0000000a0500720c */ /* 0x000fe40003f05270 */
[C-C-:B------:R-:W-:Y:S02]  /*0200*/  SHF.R.U64 R4, R2.reuse, 0x18, R3.reuse ;  /* 0x0000001802047819 */ /* 0x140fe40000001203 */
[----:B------:R-:W-:Y:S02]  /*0210*/  SHF.R.U64 R0, R2, 0x8, R3 ;  /* 0x0000000802007819 */ /* 0x000fe40000001203 */
[----:B------:R-:W-:-:S02]  /*0220*/  PRMT R5, R3, 0x7610, R5 ;  /* 0x0000761003057816 */ /* 0x000fc40000000005 */
[----:B------:R-:W-:-:S05]  /*0230*/  PRMT R3, R6, 0x7610, R3 ;  /* 0x0000761006037816 */ /* 0x000fca0000000003 */
[----:B------:R-:W-:Y:S05]  /*0240*/  @!P0 BRA `(.L_x_27) ;  /* 0x0000000000188947 */ /* 0x000fea0003800000 */
[----:B------:R-:W0:Y:S01]  /*0250*/  LDC.64 R6, c[0x0][0x388] ;  /* 0x0000e200ff067b82 */ /* 0x000e220000000a00 */
[----:B------:R-:W-:-:S05]  /*0260*/  LOP3.LUT R11, R8, 0xff, RZ, 0xc0, !PT ;  /* 0x000000ff080b7812 */ /* 0x000fca00078ec0ff */
[----:B0-----:R-:W-:-:S05]  /*0270*/  IMAD.WIDE.U32 R6, R11, 0x4, R6 ;  /* 0x000000040b067825 */ /* 0x001fca00078e0006 */
[----:B------:R0:W-:Y:S01]  /*0280*/  REDG.E.ADD.STRONG.GPU desc[UR4][R6.64], R9 ;  /* 0x000000090600798e */ /* 0x0001e2000c12e104 */
[----:B------:R-:W-:Y:S01]  /*0290*/  IMAD.MOV.U32 R11, RZ, RZ, 0x1 ;  /* 0x00000001ff0b7424 */ /* 0x000fe200078e00ff */
[----:B------:R-:W-:Y:S06]  /*02a0*/  BRA `(.L_x_28) ;  /* 0x0000000000047947 */ /* 0x000fec0003800000 */
.L_x_27:
[----:B------:R-:W-:-:S07]  /*02b0*/  VIADD R11, R9, 0x1 ;  /* 0x00000001090b7836 */ /* 0x000fce0000000000 */
.L_x_28:
[----:B------:R-:W-:Y:S05]  /*02c0*/  BSYNC.RECONVERGENT B0 ;  /* 0x0000000000007941 */ /* 0x000fea0003800200 */
.L_x_26:
[----:B0-----:R-:W-:Y:S01]  /*02d0*/  LOP3.LUT R7, R5, 0xff, RZ, 0xc0, !PT ;  /* 0x000000ff05077812 */ /* 0x001fe200078ec0ff */
[----:B------:R-:W-:Y:S03]  /*02e0*/  BSSY.RECONVERGENT B0, `(.L_x_29) ;  /* 0x000000d000007945 */ /* 0x000fe60003800200 */
[----:B------:R-:W-:-:S13]  /*02f0*/  ISETP.NE.AND P0, PT, R10, R7, PT ;  /* 0x000000070a00720c */ /* 0x000fda0003f05270 */
[----:B------:R-:W-:Y:S05]  /*0300*/  @!P0 BRA `(.L_x_30) ;  /* 0x0000000000208947 */ /* 0x000fea0003800000 */
[----:B------:R-:W0:Y:S01]  /*0310*/  LDCU.64 UR6, c[0x0][0x388] ;  /* 0x00007100ff0677ac */ /* 0x000e220008000a00 */
[----:B------:R-:W-:-:S05]  /*0320*/  IMAD.SHL.U32 R6, R12, 0x4, RZ ;  /* 0x000000040c067824 */ /* 0x000fca00078e00ff */
[----:B------:R-:W-:-:S04]  /*0330*/  LOP3.LUT R6, R6, 0x3fc, RZ, 0xc0, !PT ;  /* 0x000003fc06067812 */ /* 0x000fc800078ec0ff */
[----:B0-----:R-:W-:-:S05]  /*0340*/  IADD3 R6, P0, PT, R6, UR6, RZ ;  /* 0x0000000606067c10 */ /* 0x001fca000ff1e0ff */
[----:B------:R-:W-:-:S05]  /*0350*/  IMAD.X R7, RZ, RZ, UR7, P0 ;  /* 0x00000007ff077e24 */ /* 0x000fca00080e06ff */
[----:B------:R0:W-:Y:S01]  /*0360*/  REDG.E.ADD.STRONG.GPU desc[UR4][R6.64], R11 ;  /* 0x0000000b0600798e */ /* 0x0001e2000c12e104 */
[----:B------:R-:W-:Y:S01]  /*0370*/  IMAD.MOV.U32 R9, RZ, RZ, 0x1 ;  /* 0x00000001ff097424 */ /* 0x000fe200078e00ff */
[----:B------:R-:W-:Y:S06]  /*0380*/  BRA `(.L_x_31) ;  /* 0x0000000000087947 */ /* 0x000fec0003800000 */
.L_x_30:
[----:B------:R-:W-:Y:S01]  /*0390*/  VIADD R9, R11, 0x1 ;  /* 0x000000010b097836 */ /* 0x000fe20000000000 */
[----:B------:R-:W-:-:S07]  /*03a0*/  PRMT R5, R12, 0x7610, R5 ;  /* 0x000076100c057816 */ /* 0x000fce0000000005 */
.L_x_31:
[----:B------:R-:W-:Y:S05]  /*03b0*/  BSYNC.RECONVERGENT B0 ;  /* 0x0000000000007941 */ /* 0x000fea0003800200 */
.L_x_29:
[----:B------:R-:W-:Y:S01]  /*03c0*/  LOP3.LUT R8, R4, 0xff, RZ, 0xc0, !PT ;  /* 0x000000ff04087812 */ /* 0x000fe200078ec0ff */
[----:B------:R-:W-:Y:S01]  /*03d0*/  BSSY.RECONVERGENT B0, `(.L_x_32) ;  /* 0x000000b000007945 */ /* 0x000fe20003800200 */
[----:B0-----:R-:W-:-:S04]  /*03e0*/  LOP3.LUT R7, R5, 0xff, RZ, 0xc0, !PT ;  /* 0x000000ff05077812 */ /* 0x001fc800078ec0ff */
[----:B------:R-:W-:-:S13]  /*03f0*/  ISETP.NE.AND P0, PT, R7, R8, PT ;  /* 0x000000080700720c */ /* 0x000fda0003f05270 */
[----:B------:R-:W-:Y:S05]  /*0400*/  @!P0 BRA `(.L_x_33) ;  /* 0x0000000000188947 */ /* 0x000fea0003800000 */
[----:B------:R-:W0:Y:S01]  /*0410*/  LDC.64 R6, c[0x0][0x388] ;  /* 0x0000e200ff067b82 */ /* 0x000e220000000a00 */
[----:B------:R-:W-:-:S05]  /*0420*/  LOP3.LUT R5, R5, 0xff, RZ, 0xc0, !PT ;  /* 0x000000ff05057812 */ /* 0x000fca00078ec0ff */
[----:B0-----:R-:W-:-:S05]  /*0430*/  IMAD.WIDE.U32 R6, R5, 0x4, R6 ;  /* 0x0000000405067825 */ /* 0x001fca00078e0006 */
[----:B------:R0:W-:Y:S01]  /*0440*/  REDG.E.ADD.STRONG.GPU desc[UR4][R6.64], R9 ;  /* 0x000000090600798e */ /* 0x0001e2000c12e104 */
[----:B------:R-:W-:Y:S01]  /*0450*/  IMAD.MOV.U32 R11, RZ, RZ, 0x1 ;  /* 0x00000001ff0b7424 */ /* 0x000fe200078e00ff */
[----:B------:R-:W-:Y:S06]  /*0460*/  BRA `(.L_x_34) ;  /* 0x0000000000047947 */ /* 0x000fec0003800000 */
.L_x_33:
[----:B------:R-:W-:-:S07]  /*0470*/  VIADD R11, R9, 0x1 ;  /* 0x00000001090b7836 */ /* 0x000fce0000000000 */
.L_x_34:
[----:B------:R-:W-:Y:S05]  /*0480*/  BSYNC.RECONVERGENT B0 ;  /* 0x0000000000007941 */ /* 0x000fea0003800200 */
.L_x_32:
[----:B------:R-:W-:Y:S01]  /*0490*/  LOP3.LUT R5, R3, 0xff, RZ, 0xc0, !PT ;  /* 0x000000ff03057812 */ /* 0x000fe200078ec0ff */
[----:B------:R-:W-:Y:S03]  /*04a0*/  BSSY.RECONVERGENT B0, `(.L_x_35) ;  /* 0x000000d000007945 */ /* 0x000fe60003800200 */
[----:B------:R-:W-:-:S13]  /*04b0*/  ISETP.NE.AND P0, PT, R8, R5, PT ;  /* 0x000000050800720c */ /* 0x000fda0003f05270 */
[----:B------:R-:W-:Y:S05]  /*04c0*/  @!P0 BRA `(.L_x_36) ;  /* 0x0000000000208947 */ /* 0x000fea0003800000 */
[----:B------:R-:W1:Y:S01]  /*04d0*/  LDCU.64 UR6, c[0x0][0x388] ;  /* 0x00007100ff0677ac */ /* 0x000e620008000a00 */
[----:B------:R-:W-:-:S05]  /*04e0*/  IMAD.SHL.U32 R4, R4, 0x4, RZ ;  /* 0x0000000404047824 */ /* 0x000fca00078e00ff */
[----:B------:R-:W-:-:S04]  /*04f0*/  LOP3.LUT R4, R4, 0x3fc, RZ, 0xc0, !PT ;  /* 0x000003fc04047812 */ /* 0x000fc800078ec0ff */
[----:B-1----:R-:W-:-:S05]  /*0500*/  IADD3 R4, P0, PT, R4, UR6, RZ ;  /* 0x0000000604047c10 */ /* 0x002fca000ff1e0ff */
[----:B------:R-:W-:-:S05]  /*0510*/  IMAD.X R5, RZ, RZ, UR7, P0 ;  /* 0x00000007ff057e24 */ /* 0x000fca00080e06ff */
[----:B------:R1:W-:Y:S01]  /*0520*/  REDG.E.ADD.STRONG.GPU desc[UR4][R4.64], R11 ;  /* 0x0000000b0400798e */ /* 0x0003e2000c12e104 */
[----:B0-----:R-:W-:Y:S01]  /*0530*/  IMAD.MOV.U32 R7, RZ, RZ, 0x1 ;  /* 0x00000001ff077424 */ /* 0x001fe200078e00ff */
[----:B------:R-:W-:Y:S06]  /*0540*/  BRA `(.L_x_37) ;  /* 0x0000000000087947 */ /* 0x000fec0003800000 */
.L_x_36:
[----:B0-----:R-:W-:Y:S01]  /*0550*/  VIADD R7, R11, 0x1 ;  /* 0x000000010b077836 */ /* 0x001fe20000000000 */
[----:B------:R-:W-:-:S07]  /*0560*/  PRMT R3, R4, 0x7610, R3 ;  /* 0x0000761004037816 */ /* 0x000fce0000000003 */
.L_x_37:
[----:B------:R-:W-:Y:S05]  /*0570*/  BSYNC.RECONVERGENT B0 ;  /* 0x0000000000007941 */ /* 0x000fea0003800200 */
.L_x_35:
[----:B------:R-:W-:Y:S01]  /*0580*/  LOP3.LUT R6, R0, 0xff, RZ, 0xc0, !PT ;  /* 0x000000ff00067812 */ /* 0x000fe200078ec0ff */
[----:B------:R-:W-:Y:S01]  /*0590*/  BSSY.RECONVERGENT B0, `(.L_x_38) ;  /* 0x000000b000007945 */ /* 0x000fe20003800200 */
[----:B-1----:R-:W-:-:S04]  /*05a0*/  LOP3.LUT R5, R3, 0xff, RZ, 0xc0, !PT ;  /* 0x000000ff03057812 */ /* 0x002fc800078ec0ff */
        /* <DEDUP_REMOVED lines=8> */
.L_x_39:
[----:B------:R-:W-:-:S07]  /*0630*/  VIADD R3, R7, 0x1 ;  /* 0x0000000107037836 */ /* 0x000fce0000000000 */
.L_x_40:
[----:B------:R-:W-:Y:S05]  /*0640*/  BSYNC.RECONVERGENT B0 ;  /* 0x0000000000007941 */ /* 0x000fea0003800200 */
.L_x_38:
        /* <DEDUP_REMOVED lines=12> */
.L_x_42:
[----:B------:R-:W-:Y:S02]  /*0710*/  VIADD R7, R3, 0x1 ;  /* 0x0000000103077836 */ /* 0x000fe40000000000 */
[----:B------:R-:W-:-:S07]  /*0720*/  IMAD.MOV.U32 R2, RZ, RZ, R0 ;  /* 0x000000ffff027224 */ /* 0x000fce00078e0000 */
.L_x_43:
[----:B------:R-:W-:Y:S05]  /*0730*/  BSYNC.RECONVERGENT B0 ;  /* 0x0000000000007941 */ /* 0x000fea0003800200 */
.L_x_41:
[----:B------:R-:W1:Y:S01]  /*0740*/  LDCU.64 UR6, c[0x0][0x388] ;  /* 0x00007100ff0677ac */ /* 0x000e620008000a00 */
[----:B------:R-:W-:-:S05]  /*0750*/  IMAD.SHL.U32 R2, R2, 0x4, RZ ;  /* 0x0000000402027824 */ /* 0x000fca00078e00ff */
[----:B------:R-:W-:-:S04]  /*0760*/  LOP3.LUT R2, R2, 0x3fc, RZ, 0xc0, !PT ;  /* 0x000003fc02027812 */ /* 0x000fc800078ec0ff */
[----:B-1----:R-:W-:-:S05]  /*0770*/  IADD3 R2, P0, PT, R2, UR6, RZ ;  /* 0x0000000602027c10 */ /* 0x002fca000ff1e0ff */
[----:B0-----:R-:W-:-:S05]  /*0780*/  IMAD.X R3, RZ, RZ, UR7, P0 ;  /* 0x00000007ff037e24 */ /* 0x001fca00080e06ff */
[----:B------:R-:W-:Y:S01]  /*0790*/  REDG.E.ADD.STRONG.GPU desc[UR4][R2.64], R7 ;  /* 0x000000070200798e */ /* 0x000fe2000c12e104 */
[----:B------:R-:W-:Y:S05]  /*07a0*/  EXIT ;  /* 0x000000000000794d */ /* 0x000fea0003800000 */
.L_x_44:
        /* <DEDUP_REMOVED lines=13> */
.L_x_51:


//--------------------- .text._Z6kernelPhjS_      --------------------------
	.section	.text._Z6kernelPhjS_,"ax",@progbits
	.align	128
        .global         _Z6kernelPhjS_
        .type           _Z6kernelPhjS_,@function
        .size           _Z6kernelPhjS_,(.L_x_52 - _Z6kernelPhjS_)
        .other          _Z6kernelPhjS_,@"STO_CUDA_ENTRY STV_DEFAULT"
_Z6kernelPhjS_:
.text._Z6kernelPhjS_:
[----:B------:R-:W-:Y:S01]  /*0000*/  LDC R1, c[0x0][0x37c] ;  /* 0x0000df00ff017b82 */ /* 0x000fe20000000800 */
[----:B------:R-:W0:Y:S07]  /*0010*/  S2R R5, SR_TID.X ;  /* 0x0000000000057919 */ /* 0x000e2e0000002100 */
[----:B------:R-:W0:Y:S01]  /*0020*/  LDC R0, c[0x0][0x360] ;  /* 0x0000d800ff007b82 */ /* 0x000e220000000800 */
[----:B------:R-:W1:Y:S01]  /*0030*/  LDCU UR7, c[0x0][0x388] ;  /* 0x00007100ff0777ac */ /* 0x000e620008000800 */
[----:B------:R-:W2:Y:S06]  /*0040*/  S2R R2, SR_TID.Y ;  /* 0x0000000000027919 */ /* 0x000eac0000002200 */
[----:B------:R-:W0:Y:S08]  /*0050*/  S2UR UR4, SR_CTAID.X ;  /* 0x00000000000479c3 */ /* 0x000e300000002500 */
[----:B------:R-:W2:Y:S08]  /*0060*/  S2UR UR5, SR_CTAID.Y ;  /* 0x00000000000579c3 */ /* 0x000eb00000002600 */
[----:B------:R-:W2:Y:S01]  /*0070*/  LDC R3, c[0x0][0x364] ;  /* 0x0000d900ff037b82 */ /* 0x000ea20000000800 */
[----:B------:R-:W3:Y:S01]  /*0080*/  LDCU UR6, c[0x0][0x370] ;  /* 0x00006e00ff0677ac */ /* 0x000ee20008000800 */
[----:B0-----:R-:W-:-:S02]  /*0090*/  IMAD R5, R0, UR4, R5 ;  /* 0x0000000400057c24 */ /* 0x001fc4000f8e0205 */
[----:B---3--:R-:W-:Y:S02]  /*00a0*/  IMAD R0, R0, UR6, RZ ;  /* 0x0000000600007c24 */ /* 0x008fe4000f8e02ff */
[----:B--2---:R-:W-:-:S04]  /*00b0*/  IMAD R3, R3, UR5, R2 ;  /* 0x0000000503037c24 */ /* 0x004fc8000f8e0202 */
[----:B------:R-:W-:-:S05]  /*00c0*/  IMAD R0, R3, R0, R5 ;  /* 0x0000000003007224 */ /* 0x000fca00078e0205 */
[----:B-1----:R-:W-:-:S13]  /*00d0*/  ISETP.GE.U32.AND P0, PT, R0, UR7, PT ;  /* 0x0000000700007c0c */ /* 0x002fda000bf06070 */
[----:B------:R-:W-:Y:S05]  /*00e0*/  @P0 EXIT ;  /* 0x000000000000094d */ /* 0x000fea0003800000 */
[----:B------:R-:W-:Y:S01]  /*00f0*/  HFMA2 R4, -RZ, RZ, 0, 0 ;  /* 0x00000000ff047431 */ /* 0x000fe200000001ff */
[----:B------:R-:W0:Y:S01]  /*0100*/  LDCU.64 UR6, c[0x0][0x390] ;  /* 0x00007200ff0677ac */ /* 0x000e220008000a00 */
[----:B------:R-:W1:Y:S03]  /*0110*/  LDCU.64 UR4, c[0x0][0x358] ;  /* 0x00006b00ff0477ac */ /* 0x000e660008000a00 */
[----:B------:R-:W-:-:S05]  /*0120*/  IMAD.HI R3, R5, -0x7f7f7f7f, R4 ;  /* 0x8080808105037827 */ /* 0x000fca00078e0204 */
[----:B------:R-:W-:Y:S02]  /*0130*/  SHF.R.U32.HI R4, RZ, 0x1f, R3 ;  /* 0x0000001fff047819 */ /* 0x000fe40000011603 */
[C---:B0-----:R-:W-:Y:S02]  /*0140*/  IADD3 R2, P0, PT, R0.reuse, UR6, RZ ;  /* 0x0000000600027c10 */ /* 0x041fe4000ff1e0ff */
[----:B------:R-:W-:Y:S02]  /*0150*/  LEA.HI R4, R3, R4, RZ, 0x19 ;  /* 0x0000000403047211 */ /* 0x000fe400078fc8ff */
[----:B------:R-:W-:Y:S02]  /*0160*/  LEA.HI.X.SX32 R3, R0, UR7, 0x1, P0 ;  /* 0x0000000700037c11 */ /* 0x000fe400080f0eff */
[----:B------:R-:W-:-:S05]  /*0170*/  IADD3 R5, PT, PT, R5, R4, RZ ;  /* 0x0000000405057210 */ /* 0x000fca0007ffe0ff */
[----:B-1----:R-:W-:Y:S01]  /*0180*/  STG.E.U8 desc[UR4][R2.64], R5 ;  /* 0x0000000502007986 */ /* 0x002fe2000c101104 */
[----:B------:R-:W-:Y:S05]  /*0190*/  EXIT ;  /* 0x000000000000794d */ /* 0x000fea0003800000 */
.L_x_45:
        /* <DEDUP_REMOVED lines=14> */
.L_x_52:


//--------------------- .nv.shared.reserved.0     --------------------------
	.section	.nv.shared.reserved.0,"aw",@nobits
	.weak		__nv_reservedSMEM_offset_0_alias
	.size		__nv_reservedSMEM_offset_0_alias, 0, 64
	.other		__nv_reservedSMEM_offset_0_alias,@"STO_CUDA_RESERVED_SHARED STV_DEFAULT"
__nv_reservedSMEM_offset_0_alias:
	.zero		0
	.zero		64


//--------------------- .nv.shared._Z8applyLUTPjjPhS_ --------------------------
	.section	.nv.shared._Z8applyLUTPjjPhS_,"aw",@nobits
	.sectionflags	@""
.nv.shared._Z8applyLUTPjjPhS_:
	.zero		1280


//--------------------- .nv.shared._Z6genLUTPjfPh --------------------------
	.section	.nv.shared._Z6genLUTPjfPh,"aw",@nobits
	.sectionflags	@""
	.align	4
.nv.shared._Z6genLUTPjfPh:
	.zero		3076


//--------------------- .nv.constant0._Z9applyLUT2PhiS_S_ --------------------------
	.section	.nv.constant0._Z9applyLUT2PhiS_S_,"a",@progbits
	.sectionflags	@""
	.align	4
.nv.constant0._Z9applyLUT2PhiS_S_:
	.zero		928


//--------------------- .nv.constant0._Z8applyLUTPjjPhS_ --------------------------
	.section	.nv.constant0._Z8applyLUTPjjPhS_,"a",@progbits
	.sectionflags	@""
	.align	4
.nv.constant0._Z8applyLUTPjjPhS_:
	.zero		928


//--------------------- .nv.constant0._Z6genLUTPjfPh --------------------------
	.section	.nv.constant0._Z6genLUTPjfPh,"a",@progbits
	.sectionflags	@""
	.align	4
.nv.constant0._Z6genLUTPjfPh:
	.zero		920


//--------------------- .nv.constant0._Z8genHist2PhiPj --------------------------
	.section	.nv.constant0._Z8genHist2PhiPj,"a",@progbits
	.sectionflags	@""
	.align	4
.nv.constant0._Z8genHist2PhiPj:
	.zero		920


//--------------------- .nv.constant0._Z7genHistPyPj --------------------------
	.section	.nv.constant0._Z7genHistPyPj,"a",@progbits
	.sectionflags	@""
	.align	4
.nv.constant0._Z7genHistPyPj:
	.zero		912


//--------------------- .nv.constant0._Z6kernelPhjS_ --------------------------
	.section	.nv.constant0._Z6kernelPhjS_,"a",@progbits
	.sectionflags	@""
	.align	4
.nv.constant0._Z6kernelPhjS_:
	.zero		920


//--------------------- SYMBOLS --------------------------

	.type		.nv.reservedSmem.offset0,@object
	.size		.nv.reservedSmem.offset0,0x4
	.type		.nv.reservedSmem.cap,@object
	.size		.nv.reservedSmem.cap,0x4
